//
// Generated by NVIDIA NVVM Compiler
//
// Compiler Build ID: CL-36424714
// Cuda compilation tools, release 13.0, V13.0.88
// Based on NVVM 20.0.0
//

.version 9.0
.target sm_100
.address_size 64

	// .globl	_Z13Find_TrianglePiS_iiPy
// _ZZ13Find_TrianglePiS_iiPyE5start has been demoted
// _ZZ13Find_TrianglePiS_iiPyE3end has been demoted
// _ZZ13Find_TrianglePiS_iiPyE3neb has been demoted

.visible .entry _Z13Find_TrianglePiS_iiPy(
	.param .u64 .ptr .align 1 _Z13Find_TrianglePiS_iiPy_param_0,
	.param .u64 .ptr .align 1 _Z13Find_TrianglePiS_iiPy_param_1,
	.param .u32 _Z13Find_TrianglePiS_iiPy_param_2,
	.param .u32 _Z13Find_TrianglePiS_iiPy_param_3,
	.param .u64 .ptr .align 1 _Z13Find_TrianglePiS_iiPy_param_4
)
{
	.reg .pred 	%p<142>;
	.reg .b32 	%r<240>;
	.reg .b32 	%f<13>;
	.reg .b64 	%rd<152>;
	// demoted variable
	.shared .align 4 .u32 _ZZ13Find_TrianglePiS_iiPyE5start;
	// demoted variable
	.shared .align 4 .u32 _ZZ13Find_TrianglePiS_iiPyE3end;
	// demoted variable
	.shared .align 4 .b8 _ZZ13Find_TrianglePiS_iiPyE3neb[1024];
	ld.param.u64 	%rd39, [_Z13Find_TrianglePiS_iiPy_param_0];
	ld.param.u64 	%rd40, [_Z13Find_TrianglePiS_iiPy_param_1];
	ld.param.u64 	%rd41, [_Z13Find_TrianglePiS_iiPy_param_4];
	cvta.to.global.u64 	%rd1, %rd41;
	cvta.to.global.u64 	%rd2, %rd39;
	cvta.to.global.u64 	%rd3, %rd40;
	mov.u32 	%r1, %tid.x;
	setp.ne.s32 	%p1, %r1, 0;
	@%p1 bra 	$L__BB0_2;
	mov.u32 	%r120, %ctaid.x;
	mul.wide.u32 	%rd42, %r120, 4;
	add.s64 	%rd43, %rd3, %rd42;
	ld.global.u32 	%r121, [%rd43];
	st.shared.u32 	[_ZZ13Find_TrianglePiS_iiPyE5start], %r121;
	ld.global.u32 	%r122, [%rd43+4];
	add.s32 	%r123, %r122, -1;
	st.shared.u32 	[_ZZ13Find_TrianglePiS_iiPyE3end], %r123;
$L__BB0_2:
	bar.sync 	0;
	ld.shared.u32 	%r124, [_ZZ13Find_TrianglePiS_iiPyE3end];
	ld.shared.u32 	%r2, [_ZZ13Find_TrianglePiS_iiPyE5start];
	sub.s32 	%r125, %r124, %r2;
	setp.gt.s32 	%p2, %r125, 255;
	@%p2 bra 	$L__BB0_68;
	setp.gt.s32 	%p82, %r1, %r125;
	@%p82 bra 	$L__BB0_5;
	add.s32 	%r179, %r2, %r1;
	mul.wide.s32 	%rd97, %r179, 4;
	add.s64 	%rd98, %rd2, %rd97;
	ld.global.u32 	%r180, [%rd98];
	shl.b32 	%r181, %r1, 2;
	mov.u32 	%r182, _ZZ13Find_TrianglePiS_iiPyE3neb;
	add.s32 	%r183, %r182, %r181;
	st.shared.u32 	[%r183], %r180;
$L__BB0_5:
	bar.sync 	0;
	setp.lt.s32 	%p83, %r125, 0;
	@%p83 bra 	$L__BB0_157;
	ld.shared.u32 	%r4, [_ZZ13Find_TrianglePiS_iiPyE3neb];
	mov.u32 	%r185, _ZZ13Find_TrianglePiS_iiPyE3neb;
	shl.b32 	%r186, %r125, 2;
	add.s32 	%r5, %r185, %r186;
	add.s32 	%r6, %r125, -1;
	mov.b32 	%r215, 0;
$L__BB0_7:
	mov.u32 	%r7, %r215;
	shl.b32 	%r187, %r7, 2;
	add.s32 	%r189, %r185, %r187;
	ld.shared.u32 	%r190, [%r189];
	mul.wide.s32 	%rd99, %r190, 4;
	add.s64 	%rd100, %rd3, %rd99;
	ld.global.u32 	%r8, [%rd100];
	ld.global.u32 	%r191, [%rd100+4];
	not.b32 	%r192, %r8;
	add.s32 	%r9, %r191, %r192;
	sub.s32 	%r193, %r191, %r8;
	cvt.rn.f32.s32 	%f10, %r193;
	mul.f32 	%f11, %f10, 0f3B800000;
	cvt.rpi.f32.f32 	%f12, %f11;
	cvt.rzi.s32.f32 	%r10, %f12;
	setp.lt.s32 	%p84, %r10, 1;
	@%p84 bra 	$L__BB0_67;
	setp.lt.u32 	%p85, %r125, 2;
	@%p85 bra 	$L__BB0_17;
	mov.b32 	%r218, 0;
$L__BB0_10:
	shl.b32 	%r195, %r218, 8;
	add.s32 	%r33, %r195, %r1;
	setp.gt.s32 	%p86, %r33, %r9;
	@%p86 bra 	$L__BB0_66;
	add.s32 	%r196, %r33, %r8;
	mul.wide.s32 	%rd102, %r196, 4;
	add.s64 	%rd103, %rd2, %rd102;
	ld.global.u32 	%r34, [%rd103];
	setp.lt.s32 	%p87, %r34, %r4;
	mov.b64 	%rd101, 0;
	mov.u64 	%rd142, %rd101;
	@%p87 bra 	$L__BB0_65;
	ld.shared.u32 	%r35, [%r5];
	setp.gt.s32 	%p88, %r34, %r35;
	@%p88 bra 	$L__BB0_65;
	setp.eq.s32 	%p89, %r34, %r4;
	setp.eq.s32 	%p90, %r34, %r35;
	or.pred  	%p91, %p89, %p90;
	mov.b64 	%rd105, 1;
	mov.u64 	%rd142, %rd105;
	@%p91 bra 	$L__BB0_65;
	mov.b32 	%r221, 1;
	mov.u32 	%r222, %r6;
$L__BB0_15:
	add.s32 	%r198, %r222, %r221;
	shr.u32 	%r199, %r198, 31;
	add.s32 	%r200, %r198, %r199;
	shr.s32 	%r38, %r200, 1;
	shl.b32 	%r201, %r38, 2;
	add.s32 	%r203, %r185, %r201;
	ld.shared.u32 	%r39, [%r203];
	setp.ge.s32 	%p92, %r39, %r34;
	@%p92 bra 	$L__BB0_61;
	add.s32 	%r221, %r38, 1;
	bra.uni 	$L__BB0_64;
$L__BB0_17:
	and.b32  	%r11, %r10, 3;
	setp.lt.u32 	%p97, %r10, 4;
	mov.b32 	%r217, 0;
	@%p97 bra 	$L__BB0_40;
	and.b32  	%r217, %r10, 2147483644;
	mov.b32 	%r216, 0;
$L__BB0_19:
	shl.b32 	%r206, %r216, 8;
	add.s32 	%r14, %r206, %r1;
	setp.gt.s32 	%p98, %r14, %r9;
	add.s32 	%r207, %r14, %r8;
	mul.wide.s32 	%rd109, %r207, 4;
	add.s64 	%rd4, %rd2, %rd109;
	@%p98 bra 	$L__BB0_24;
	ld.global.u32 	%r15, [%rd4];
	setp.lt.s32 	%p99, %r15, %r4;
	mov.b64 	%rd135, 0;
	@%p99 bra 	$L__BB0_23;
	ld.shared.u32 	%r16, [%r5];
	setp.gt.s32 	%p100, %r15, %r16;
	@%p100 bra 	$L__BB0_23;
	setp.eq.s32 	%p101, %r15, %r4;
	setp.eq.s32 	%p102, %r15, %r16;
	or.pred  	%p103, %p101, %p102;
	selp.u64 	%rd135, 1, 0, %p103;
$L__BB0_23:
	atom.global.add.u64 	%rd112, [%rd1], %rd135;
$L__BB0_24:
	add.s32 	%r208, %r14, 256;
	setp.gt.s32 	%p104, %r208, %r9;
	@%p104 bra 	$L__BB0_29;
	ld.global.u32 	%r17, [%rd4+1024];
	setp.lt.s32 	%p105, %r17, %r4;
	mov.b64 	%rd136, 0;
	@%p105 bra 	$L__BB0_28;
	ld.shared.u32 	%r18, [%r5];
	setp.gt.s32 	%p106, %r17, %r18;
	@%p106 bra 	$L__BB0_28;
	setp.eq.s32 	%p107, %r17, %r4;
	setp.eq.s32 	%p108, %r17, %r18;
	or.pred  	%p109, %p107, %p108;
	selp.u64 	%rd136, 1, 0, %p109;
$L__BB0_28:
	atom.global.add.u64 	%rd115, [%rd1], %rd136;
$L__BB0_29:
	add.s32 	%r209, %r14, 512;
	setp.gt.s32 	%p110, %r209, %r9;
	@%p110 bra 	$L__BB0_34;
	ld.global.u32 	%r19, [%rd4+2048];
	setp.lt.s32 	%p111, %r19, %r4;
	mov.b64 	%rd137, 0;
	@%p111 bra 	$L__BB0_33;
	ld.shared.u32 	%r20, [%r5];
	setp.gt.s32 	%p112, %r19, %r20;
	@%p112 bra 	$L__BB0_33;
	setp.eq.s32 	%p113, %r19, %r4;
	setp.eq.s32 	%p114, %r19, %r20;
	or.pred  	%p115, %p113, %p114;
	selp.u64 	%rd137, 1, 0, %p115;
$L__BB0_33:
	atom.global.add.u64 	%rd118, [%rd1], %rd137;
$L__BB0_34:
	add.s32 	%r210, %r14, 768;
	setp.gt.s32 	%p116, %r210, %r9;
	@%p116 bra 	$L__BB0_39;
	ld.global.u32 	%r21, [%rd4+3072];
	setp.lt.s32 	%p117, %r21, %r4;
	mov.b64 	%rd138, 0;
	@%p117 bra 	$L__BB0_38;
	ld.shared.u32 	%r22, [%r5];
	setp.gt.s32 	%p118, %r21, %r22;
	@%p118 bra 	$L__BB0_38;
	setp.eq.s32 	%p119, %r21, %r4;
	setp.eq.s32 	%p120, %r21, %r22;
	or.pred  	%p121, %p119, %p120;
	selp.u64 	%rd138, 1, 0, %p121;
$L__BB0_38:
	atom.global.add.u64 	%rd121, [%rd1], %rd138;
$L__BB0_39:
	add.s32 	%r216, %r216, 4;
	setp.ne.s32 	%p122, %r216, %r217;
	@%p122 bra 	$L__BB0_19;
$L__BB0_40:
	setp.eq.s32 	%p123, %r11, 0;
	@%p123 bra 	$L__BB0_67;
	shl.b32 	%r211, %r217, 8;
	add.s32 	%r25, %r211, %r1;
	setp.gt.s32 	%p124, %r25, %r9;
	add.s32 	%r212, %r25, %r8;
	mul.wide.s32 	%rd122, %r212, 4;
	add.s64 	%rd13, %rd2, %rd122;
	@%p124 bra 	$L__BB0_47;
	ld.global.u32 	%r26, [%rd13];
	setp.lt.s32 	%p125, %r26, %r4;
	mov.b64 	%rd139, 0;
	@%p125 bra 	$L__BB0_46;
	ld.shared.u32 	%r27, [%r5];
	setp.gt.s32 	%p126, %r26, %r27;
	@%p126 bra 	$L__BB0_46;
	setp.eq.s32 	%p127, %r26, %r4;
	mov.b64 	%rd139, 1;
	@%p127 bra 	$L__BB0_46;
	setp.eq.s32 	%p128, %r26, %r27;
	selp.u64 	%rd139, 1, 0, %p128;
$L__BB0_46:
	atom.global.add.u64 	%rd126, [%rd1], %rd139;
$L__BB0_47:
	setp.eq.s32 	%p129, %r11, 1;
	@%p129 bra 	$L__BB0_67;
	add.s32 	%r213, %r25, 256;
	setp.gt.s32 	%p130, %r213, %r9;
	@%p130 bra 	$L__BB0_54;
	ld.global.u32 	%r28, [%rd13+1024];
	setp.lt.s32 	%p131, %r28, %r4;
	mov.b64 	%rd140, 0;
	@%p131 bra 	$L__BB0_53;
	ld.shared.u32 	%r29, [%r5];
	setp.gt.s32 	%p132, %r28, %r29;
	@%p132 bra 	$L__BB0_53;
	setp.eq.s32 	%p133, %r28, %r4;
	mov.b64 	%rd140, 1;
	@%p133 bra 	$L__BB0_53;
	setp.eq.s32 	%p134, %r28, %r29;
	selp.u64 	%rd140, 1, 0, %p134;
$L__BB0_53:
	atom.global.add.u64 	%rd130, [%rd1], %rd140;
$L__BB0_54:
	setp.eq.s32 	%p135, %r11, 2;
	@%p135 bra 	$L__BB0_67;
	add.s32 	%r214, %r25, 512;
	setp.gt.s32 	%p136, %r214, %r9;
	@%p136 bra 	$L__BB0_67;
	ld.global.u32 	%r30, [%rd13+2048];
	setp.lt.s32 	%p137, %r30, %r4;
	mov.b64 	%rd141, 0;
	@%p137 bra 	$L__BB0_60;
	ld.shared.u32 	%r31, [%r5];
	setp.gt.s32 	%p138, %r30, %r31;
	@%p138 bra 	$L__BB0_60;
	setp.eq.s32 	%p139, %r30, %r4;
	mov.b64 	%rd141, 1;
	@%p139 bra 	$L__BB0_60;
	setp.eq.s32 	%p140, %r30, %r31;
	selp.u64 	%rd141, 1, 0, %p140;
$L__BB0_60:
	atom.global.add.u64 	%rd134, [%rd1], %rd141;
	bra.uni 	$L__BB0_67;
$L__BB0_61:
	setp.le.s32 	%p93, %r39, %r34;
	@%p93 bra 	$L__BB0_63;
	add.s32 	%r222, %r38, -1;
	bra.uni 	$L__BB0_64;
$L__BB0_63:
	setp.eq.s32 	%p94, %r39, %r34;
	mov.u64 	%rd142, %rd105;
	@%p94 bra 	$L__BB0_65;
$L__BB0_64:
	setp.le.s32 	%p95, %r221, %r222;
	mov.u64 	%rd142, %rd101;
	@%p95 bra 	$L__BB0_15;
$L__BB0_65:
	atom.global.add.u64 	%rd108, [%rd1], %rd142;
$L__BB0_66:
	add.s32 	%r218, %r218, 1;
	setp.ne.s32 	%p96, %r218, %r10;
	@%p96 bra 	$L__BB0_10;
$L__BB0_67:
	add.s32 	%r215, %r7, 1;
	setp.eq.s32 	%p141, %r7, %r125;
	@%p141 bra 	$L__BB0_157;
	bra.uni 	$L__BB0_7;
$L__BB0_68:
	add.s32 	%r126, %r125, 1;
	cvt.rn.f32.u32 	%f1, %r126;
	mul.f32 	%f2, %f1, 0f3B800000;
	cvt.rpi.f32.f32 	%f3, %f2;
	cvt.rzi.s32.f32 	%r46, %f3;
	setp.lt.s32 	%p3, %r46, 1;
	@%p3 bra 	$L__BB0_157;
	shl.b32 	%r128, %r1, 2;
	mov.u32 	%r129, _ZZ13Find_TrianglePiS_iiPyE3neb;
	add.s32 	%r47, %r129, %r128;
	mov.b32 	%r223, 0;
	mov.u32 	%r239, %r125;
$L__BB0_70:
	shl.b32 	%r130, %r223, 8;
	add.s32 	%r50, %r130, %r1;
	setp.lt.s32 	%p4, %r239, 256;
	@%p4 bra 	$L__BB0_91;
	setp.gt.s32 	%p65, %r50, %r125;
	@%p65 bra 	$L__BB0_73;
	ld.shared.u32 	%r161, [_ZZ13Find_TrianglePiS_iiPyE5start];
	add.s32 	%r162, %r161, %r50;
	mul.wide.s32 	%rd84, %r162, 4;
	add.s64 	%rd85, %rd2, %rd84;
	ld.global.u32 	%r163, [%rd85];
	st.shared.u32 	[%r47], %r163;
$L__BB0_73:
	bar.sync 	0;
	ld.shared.u32 	%r225, [_ZZ13Find_TrianglePiS_iiPyE5start];
	ld.shared.u32 	%r52, [_ZZ13Find_TrianglePiS_iiPyE3end];
	setp.gt.s32 	%p66, %r225, %r52;
	@%p66 bra 	$L__BB0_90;
	ld.shared.u32 	%r53, [_ZZ13Find_TrianglePiS_iiPyE3neb];
	ld.shared.u32 	%r54, [_ZZ13Find_TrianglePiS_iiPyE3neb+1020];
$L__BB0_75:
	mul.wide.s32 	%rd86, %r225, 4;
	add.s64 	%rd87, %rd2, %rd86;
	ld.global.u32 	%r164, [%rd87];
	mul.wide.s32 	%rd88, %r164, 4;
	add.s64 	%rd89, %rd3, %rd88;
	ld.global.u32 	%r56, [%rd89];
	ld.global.u32 	%r57, [%rd89+4];
	sub.s32 	%r165, %r57, %r56;
	cvt.rn.f32.s32 	%f7, %r165;
	mul.f32 	%f8, %f7, 0f3B800000;
	cvt.rpi.f32.f32 	%f9, %f8;
	cvt.rzi.s32.f32 	%r58, %f9;
	setp.lt.s32 	%p67, %r58, 1;
	@%p67 bra 	$L__BB0_89;
	not.b32 	%r167, %r56;
	add.s32 	%r59, %r57, %r167;
	mov.b32 	%r226, 0;
$L__BB0_77:
	shl.b32 	%r168, %r226, 8;
	add.s32 	%r61, %r168, %r1;
	setp.gt.s32 	%p68, %r61, %r59;
	@%p68 bra 	$L__BB0_88;
	add.s32 	%r169, %r61, %r56;
	mul.wide.s32 	%rd91, %r169, 4;
	add.s64 	%rd92, %rd2, %rd91;
	ld.global.u32 	%r170, [%rd92];
	setp.lt.s32 	%p69, %r170, %r53;
	setp.gt.s32 	%p70, %r170, %r54;
	or.pred  	%p71, %p69, %p70;
	mov.b64 	%rd90, 0;
	mov.u64 	%rd143, %rd90;
	@%p71 bra 	$L__BB0_87;
	setp.eq.s32 	%p72, %r170, %r53;
	setp.eq.s32 	%p73, %r170, %r54;
	or.pred  	%p74, %p72, %p73;
	mov.b64 	%rd93, 1;
	mov.u64 	%rd143, %rd93;
	@%p74 bra 	$L__BB0_87;
	mov.b32 	%r229, 1;
	mov.b32 	%r230, 254;
$L__BB0_81:
	add.s32 	%r173, %r230, %r229;
	shr.u32 	%r174, %r173, 31;
	add.s32 	%r175, %r173, %r174;
	shr.s32 	%r65, %r175, 1;
	shl.b32 	%r176, %r65, 2;
	mov.u32 	%r177, _ZZ13Find_TrianglePiS_iiPyE3neb;
	add.s32 	%r178, %r177, %r176;
	ld.shared.u32 	%r66, [%r178];
	setp.ge.s32 	%p75, %r66, %r170;
	@%p75 bra 	$L__BB0_83;
	add.s32 	%r229, %r65, 1;
	bra.uni 	$L__BB0_86;
$L__BB0_83:
	setp.le.s32 	%p76, %r66, %r170;
	@%p76 bra 	$L__BB0_85;
	add.s32 	%r230, %r65, -1;
	bra.uni 	$L__BB0_86;
$L__BB0_85:
	setp.eq.s32 	%p77, %r66, %r170;
	mov.u64 	%rd143, %rd93;
	@%p77 bra 	$L__BB0_87;
$L__BB0_86:
	setp.le.s32 	%p78, %r229, %r230;
	mov.u64 	%rd143, %rd90;
	@%p78 bra 	$L__BB0_81;
$L__BB0_87:
	atom.global.add.u64 	%rd96, [%rd1], %rd143;
$L__BB0_88:
	add.s32 	%r226, %r226, 1;
	setp.ne.s32 	%p79, %r226, %r58;
	@%p79 bra 	$L__BB0_77;
$L__BB0_89:
	add.s32 	%r72, %r225, 1;
	setp.ne.s32 	%p80, %r225, %r52;
	mov.u32 	%r225, %r72;
	@%p80 bra 	$L__BB0_75;
$L__BB0_90:
	bar.sync 	0;
	add.s32 	%r239, %r239, -256;
	bra.uni 	$L__BB0_156;
$L__BB0_91:
	setp.gt.s32 	%p5, %r50, %r125;
	@%p5 bra 	$L__BB0_93;
	ld.shared.u32 	%r131, [_ZZ13Find_TrianglePiS_iiPyE5start];
	add.s32 	%r132, %r131, %r50;
	mul.wide.s32 	%rd44, %r132, 4;
	add.s64 	%rd45, %rd2, %rd44;
	ld.global.u32 	%r133, [%rd45];
	st.shared.u32 	[%r47], %r133;
$L__BB0_93:
	bar.sync 	0;
	ld.shared.u32 	%r231, [_ZZ13Find_TrianglePiS_iiPyE5start];
	ld.shared.u32 	%r75, [_ZZ13Find_TrianglePiS_iiPyE3end];
	setp.gt.s32 	%p6, %r231, %r75;
	@%p6 bra 	$L__BB0_156;
	ld.shared.u32 	%r76, [_ZZ13Find_TrianglePiS_iiPyE3neb];
	shl.b32 	%r135, %r239, 2;
	add.s32 	%r77, %r129, %r135;
	add.s32 	%r78, %r239, -1;
$L__BB0_95:
	mov.u32 	%r79, %r231;
	mul.wide.s32 	%rd46, %r79, 4;
	add.s64 	%rd47, %rd2, %rd46;
	ld.global.u32 	%r136, [%rd47];
	mul.wide.s32 	%rd48, %r136, 4;
	add.s64 	%rd49, %rd3, %rd48;
	ld.global.u32 	%r80, [%rd49];
	ld.global.u32 	%r137, [%rd49+4];
	not.b32 	%r138, %r80;
	add.s32 	%r81, %r137, %r138;
	sub.s32 	%r139, %r137, %r80;
	cvt.rn.f32.s32 	%f4, %r139;
	mul.f32 	%f5, %f4, 0f3B800000;
	cvt.rpi.f32.f32 	%f6, %f5;
	cvt.rzi.s32.f32 	%r82, %f6;
	setp.lt.s32 	%p7, %r82, 1;
	@%p7 bra 	$L__BB0_155;
	setp.lt.s32 	%p8, %r239, 2;
	@%p8 bra 	$L__BB0_105;
	mov.b32 	%r234, 0;
$L__BB0_98:
	shl.b32 	%r141, %r234, 8;
	add.s32 	%r105, %r141, %r1;
	setp.gt.s32 	%p9, %r105, %r81;
	@%p9 bra 	$L__BB0_154;
	add.s32 	%r142, %r105, %r80;
	mul.wide.s32 	%rd51, %r142, 4;
	add.s64 	%rd52, %rd2, %rd51;
	ld.global.u32 	%r106, [%rd52];
	setp.lt.s32 	%p10, %r106, %r76;
	mov.b64 	%rd50, 0;
	mov.u64 	%rd151, %rd50;
	@%p10 bra 	$L__BB0_153;
	ld.shared.u32 	%r107, [%r77];
	setp.gt.s32 	%p11, %r106, %r107;
	@%p11 bra 	$L__BB0_153;
	setp.eq.s32 	%p12, %r106, %r76;
	setp.eq.s32 	%p13, %r106, %r107;
	or.pred  	%p14, %p12, %p13;
	mov.b64 	%rd54, 1;
	mov.u64 	%rd151, %rd54;
	@%p14 bra 	$L__BB0_153;
	mov.b32 	%r237, 1;
	mov.u32 	%r238, %r78;
$L__BB0_103:
	add.s32 	%r144, %r238, %r237;
	shr.u32 	%r145, %r144, 31;
	add.s32 	%r146, %r144, %r145;
	shr.s32 	%r110, %r146, 1;
	shl.b32 	%r147, %r110, 2;
	add.s32 	%r149, %r129, %r147;
	ld.shared.u32 	%r111, [%r149];
	setp.ge.s32 	%p15, %r111, %r106;
	@%p15 bra 	$L__BB0_149;
	add.s32 	%r237, %r110, 1;
	bra.uni 	$L__BB0_152;
$L__BB0_105:
	and.b32  	%r83, %r82, 3;
	setp.lt.u32 	%p20, %r82, 4;
	mov.b32 	%r233, 0;
	@%p20 bra 	$L__BB0_128;
	and.b32  	%r233, %r82, 2147483644;
	mov.b32 	%r232, 0;
$L__BB0_107:
	shl.b32 	%r152, %r232, 8;
	add.s32 	%r86, %r152, %r1;
	setp.gt.s32 	%p21, %r86, %r81;
	add.s32 	%r153, %r86, %r80;
	mul.wide.s32 	%rd58, %r153, 4;
	add.s64 	%rd22, %rd2, %rd58;
	@%p21 bra 	$L__BB0_112;
	ld.global.u32 	%r87, [%rd22];
	setp.lt.s32 	%p22, %r87, %r76;
	mov.b64 	%rd144, 0;
	@%p22 bra 	$L__BB0_111;
	ld.shared.u32 	%r88, [%r77];
	setp.gt.s32 	%p23, %r87, %r88;
	@%p23 bra 	$L__BB0_111;
	setp.eq.s32 	%p24, %r87, %r76;
	setp.eq.s32 	%p25, %r87, %r88;
	or.pred  	%p26, %p24, %p25;
	selp.u64 	%rd144, 1, 0, %p26;
$L__BB0_111:
	atom.global.add.u64 	%rd61, [%rd1], %rd144;
$L__BB0_112:
	add.s32 	%r154, %r86, 256;
	setp.gt.s32 	%p27, %r154, %r81;
	@%p27 bra 	$L__BB0_117;
	ld.global.u32 	%r89, [%rd22+1024];
	setp.lt.s32 	%p28, %r89, %r76;
	mov.b64 	%rd145, 0;
	@%p28 bra 	$L__BB0_116;
	ld.shared.u32 	%r90, [%r77];
	setp.gt.s32 	%p29, %r89, %r90;
	@%p29 bra 	$L__BB0_116;
	setp.eq.s32 	%p30, %r89, %r76;
	setp.eq.s32 	%p31, %r89, %r90;
	or.pred  	%p32, %p30, %p31;
	selp.u64 	%rd145, 1, 0, %p32;
$L__BB0_116:
	atom.global.add.u64 	%rd64, [%rd1], %rd145;
$L__BB0_117:
	add.s32 	%r155, %r86, 512;
	setp.gt.s32 	%p33, %r155, %r81;
	@%p33 bra 	$L__BB0_122;
	ld.global.u32 	%r91, [%rd22+2048];
	setp.lt.s32 	%p34, %r91, %r76;
	mov.b64 	%rd146, 0;
	@%p34 bra 	$L__BB0_121;
	ld.shared.u32 	%r92, [%r77];
	setp.gt.s32 	%p35, %r91, %r92;
	@%p35 bra 	$L__BB0_121;
	setp.eq.s32 	%p36, %r91, %r76;
	setp.eq.s32 	%p37, %r91, %r92;
	or.pred  	%p38, %p36, %p37;
	selp.u64 	%rd146, 1, 0, %p38;
$L__BB0_121:
	atom.global.add.u64 	%rd67, [%rd1], %rd146;
$L__BB0_122:
	add.s32 	%r156, %r86, 768;
	setp.gt.s32 	%p39, %r156, %r81;
	@%p39 bra 	$L__BB0_127;
	ld.global.u32 	%r93, [%rd22+3072];
	setp.lt.s32 	%p40, %r93, %r76;
	mov.b64 	%rd147, 0;
	@%p40 bra 	$L__BB0_126;
	ld.shared.u32 	%r94, [%r77];
	setp.gt.s32 	%p41, %r93, %r94;
	@%p41 bra 	$L__BB0_126;
	setp.eq.s32 	%p42, %r93, %r76;
	setp.eq.s32 	%p43, %r93, %r94;
	or.pred  	%p44, %p42, %p43;
	selp.u64 	%rd147, 1, 0, %p44;
$L__BB0_126:
	atom.global.add.u64 	%rd70, [%rd1], %rd147;
$L__BB0_127:
	add.s32 	%r232, %r232, 4;
	setp.ne.s32 	%p45, %r232, %r233;
	@%p45 bra 	$L__BB0_107;
$L__BB0_128:
	setp.eq.s32 	%p46, %r83, 0;
	@%p46 bra 	$L__BB0_155;
	shl.b32 	%r157, %r233, 8;
	add.s32 	%r97, %r157, %r1;
	setp.gt.s32 	%p47, %r97, %r81;
	add.s32 	%r158, %r97, %r80;
	mul.wide.s32 	%rd71, %r158, 4;
	add.s64 	%rd31, %rd2, %rd71;
	@%p47 bra 	$L__BB0_135;
	ld.global.u32 	%r98, [%rd31];
	setp.lt.s32 	%p48, %r98, %r76;
	mov.b64 	%rd148, 0;
	@%p48 bra 	$L__BB0_134;
	ld.shared.u32 	%r99, [%r77];
	setp.gt.s32 	%p49, %r98, %r99;
	@%p49 bra 	$L__BB0_134;
	setp.eq.s32 	%p50, %r98, %r76;
	mov.b64 	%rd148, 1;
	@%p50 bra 	$L__BB0_134;
	setp.eq.s32 	%p51, %r98, %r99;
	selp.u64 	%rd148, 1, 0, %p51;
$L__BB0_134:
	atom.global.add.u64 	%rd75, [%rd1], %rd148;
$L__BB0_135:
	setp.eq.s32 	%p52, %r83, 1;
	@%p52 bra 	$L__BB0_155;
	add.s32 	%r159, %r97, 256;
	setp.gt.s32 	%p53, %r159, %r81;
	@%p53 bra 	$L__BB0_142;
	ld.global.u32 	%r100, [%rd31+1024];
	setp.lt.s32 	%p54, %r100, %r76;
	mov.b64 	%rd149, 0;
	@%p54 bra 	$L__BB0_141;
	ld.shared.u32 	%r101, [%r77];
	setp.gt.s32 	%p55, %r100, %r101;
	@%p55 bra 	$L__BB0_141;
	setp.eq.s32 	%p56, %r100, %r76;
	mov.b64 	%rd149, 1;
	@%p56 bra 	$L__BB0_141;
	setp.eq.s32 	%p57, %r100, %r101;
	selp.u64 	%rd149, 1, 0, %p57;
$L__BB0_141:
	atom.global.add.u64 	%rd79, [%rd1], %rd149;
$L__BB0_142:
	setp.eq.s32 	%p58, %r83, 2;
	@%p58 bra 	$L__BB0_155;
	add.s32 	%r160, %r97, 512;
	setp.gt.s32 	%p59, %r160, %r81;
	@%p59 bra 	$L__BB0_155;
	ld.global.u32 	%r102, [%rd31+2048];
	setp.lt.s32 	%p60, %r102, %r76;
	mov.b64 	%rd150, 0;
	@%p60 bra 	$L__BB0_148;
	ld.shared.u32 	%r103, [%r77];
	setp.gt.s32 	%p61, %r102, %r103;
	@%p61 bra 	$L__BB0_148;
	setp.eq.s32 	%p62, %r102, %r76;
	mov.b64 	%rd150, 1;
	@%p62 bra 	$L__BB0_148;
	setp.eq.s32 	%p63, %r102, %r103;
	selp.u64 	%rd150, 1, 0, %p63;
$L__BB0_148:
	atom.global.add.u64 	%rd83, [%rd1], %rd150;
	bra.uni 	$L__BB0_155;
$L__BB0_149:
	setp.le.s32 	%p16, %r111, %r106;
	@%p16 bra 	$L__BB0_151;
	add.s32 	%r238, %r110, -1;
	bra.uni 	$L__BB0_152;
$L__BB0_151:
	setp.eq.s32 	%p17, %r111, %r106;
	mov.u64 	%rd151, %rd54;
	@%p17 bra 	$L__BB0_153;
$L__BB0_152:
	setp.le.s32 	%p18, %r237, %r238;
	mov.u64 	%rd151, %rd50;
	@%p18 bra 	$L__BB0_103;
$L__BB0_153:
	atom.global.add.u64 	%rd57, [%rd1], %rd151;
$L__BB0_154:
	add.s32 	%r234, %r234, 1;
	setp.ne.s32 	%p19, %r234, %r82;
	@%p19 bra 	$L__BB0_98;
$L__BB0_155:
	add.s32 	%r231, %r79, 1;
	setp.ne.s32 	%p64, %r79, %r75;
	@%p64 bra 	$L__BB0_95;
$L__BB0_156:
	bar.sync 	0;
	add.s32 	%r223, %r223, 1;
	setp.ne.s32 	%p81, %r223, %r46;
	@%p81 bra 	$L__BB0_70;
$L__BB0_157:
	ret;

}


// ===== COMPILED SASS (sm_100) =====

	.target	sm_100

	.elftype	@"ET_EXEC"


//--------------------- .note.nv.tkinfo           --------------------------
	.section	.note.nv.tkinfo,"",@"SHT_NOTE"
	.sectionflags	@"SHF_NOTE_NV_TKINFO"
	.tkinfo
        /*0018*/ 	.word	0x00000002
        /*0030*/ 	.string	""
        /*0030*/ 	.string	"ptxas"
        /*0030*/ 	.string	"Cuda compilation tools, release 13.0, V13.0.88"
        /*0030*/ 	.string	"Build cuda_13.0.r13.0/compiler.36424714_0"
        /*0030*/ 	.string	"-arch sm_100 -m 64 "



//--------------------- .note.nv.cuinfo           --------------------------
	.section	.note.nv.cuinfo,"",@"SHT_NOTE"
	.sectionflags	@"SHF_NOTE_NV_CUINFO"
        /*0018*/ 	.short	0x0002
        /*001a*/ 	.short	0x0064
        /*001c*/ 	.short	0x0082
	.zero		2


//--------------------- .nv.info                  --------------------------
	.section	.nv.info,"",@"SHT_CUDA_INFO"
	.align	4


	//----- nvinfo : EIATTR_REGCOUNT
	.align		4
        /*0000*/ 	.byte	0x04, 0x2f
        /*0002*/ 	.short	(.L_1 - .L_0)
	.align		4
.L_0:
        /*0004*/ 	.word	index@(_Z13Find_TrianglePiS_iiPy)
        /*0008*/ 	.word	0x0000001d


	//----- nvinfo : EIATTR_FRAME_SIZE
	.align		4
.L_1:
        /*000c*/ 	.byte	0x04, 0x11
        /*000e*/ 	.short	(.L_3 - .L_2)
	.align		4
.L_2:
        /*0010*/ 	.word	index@(_Z13Find_TrianglePiS_iiPy)
        /*0014*/ 	.word	0x00000000


	//----- nvinfo : EIATTR_MIN_STACK_SIZE
	.align		4
.L_3:
        /*0018*/ 	.byte	0x04, 0x12
        /*001a*/ 	.short	(.L_5 - .L_4)
	.align		4
.L_4:
        /*001c*/ 	.word	index@(_Z13Find_TrianglePiS_iiPy)
        /*0020*/ 	.word	0x00000000
.L_5:


//--------------------- .nv.compat                --------------------------
	.section	.nv.compat,"",@"SHT_CUDA_COMPAT_INFO"
	.align	4
        /*0000*/ 	.byte	0x02, 0x09, 0x00, 0x00, 0x02, 0x02, 0x01, 0x00, 0x02, 0x05, 0x05, 0x00, 0x03, 0x07, 0x01, 0x01
        /*0010*/ 	.byte	0x02, 0x03, 0x00, 0x00, 0x02, 0x06, 0x01, 0x00, 0x04, 0x0b, 0x08, 0x00, 0x09, 0x00, 0x00, 0x00
        /*0020*/ 	.byte	0x00, 0x00, 0x00, 0x00


//--------------------- .nv.info._Z13Find_TrianglePiS_iiPy --------------------------
	.section	.nv.info._Z13Find_TrianglePiS_iiPy,"",@"SHT_CUDA_INFO"
	.sectionflags	@""
	.align	4


	//----- nvinfo : EIATTR_CUDA_API_VERSION
	.align		4
        /*0000*/ 	.byte	0x04, 0x37
        /*0002*/ 	.short	(.L_7 - .L_6)
.L_6:
        /*0004*/ 	.word	0x00000082


	//----- nvinfo : EIATTR_KPARAM_INFO
	.align		4
.L_7:
        /*0008*/ 	.byte	0x04, 0x17
        /*000a*/ 	.short	(.L_9 - .L_8)
.L_8:
        /*000c*/ 	.word	0x00000000
        /*0010*/ 	.short	0x0004
        /*0012*/ 	.short	0x0018
        /*0014*/ 	.byte	0x00, 0xf5, 0x21, 0x00


	//----- nvinfo : EIATTR_KPARAM_INFO
	.align		4
.L_9:
        /*0018*/ 	.byte	0x04, 0x17
        /*001a*/ 	.short	(.L_11 - .L_10)
.L_10:
        /*001c*/ 	.word	0x00000000
        /*0020*/ 	.short	0x0003
        /*0022*/ 	.short	0x0014
        /*0024*/ 	.byte	0x00, 0xf0, 0x11, 0x00


	//----- nvinfo : EIATTR_KPARAM_INFO
	.align		4
.L_11:
        /*0028*/ 	.byte	0x04, 0x17
        /*002a*/ 	.short	(.L_13 - .L_12)
.L_12:
        /*002c*/ 	.word	0x00000000
        /*0030*/ 	.short	0x0002
        /*0032*/ 	.short	0x0010
        /*0034*/ 	.byte	0x00, 0xf0, 0x11, 0x00


	//----- nvinfo : EIATTR_KPARAM_INFO
	.align		4
.L_13:
        /*0038*/ 	.byte	0x04, 0x17
        /*003a*/ 	.short	(.L_15 - .L_14)
.L_14:
        /*003c*/ 	.word	0x00000000
        /*0040*/ 	.short	0x0001
        /*0042*/ 	.short	0x0008
        /*0044*/ 	.byte	0x00, 0xf5, 0x21, 0x00


	//----- nvinfo : EIATTR_KPARAM_INFO
	.align		4
.L_15:
        /*0048*/ 	.byte	0x04, 0x17
        /*004a*/ 	.short	(.L_17 - .L_16)
.L_16:
        /*004c*/ 	.word	0x00000000
        /*0050*/ 	.short	0x0000
        /*0052*/ 	.short	0x0000
        /*0054*/ 	.byte	0x00, 0xf5, 0x21, 0x00


	//----- nvinfo : EIATTR_SPARSE_MMA_MASK
	.align		4
.L_17:
        /*0058*/ 	.byte	0x03, 0x50
        /*005a*/ 	.short	0x0000


	//----- nvinfo : EIATTR_MAXREG_COUNT
	.align		4
        /*005c*/ 	.byte	0x03, 0x1b
        /*005e*/ 	.short	0x00ff


	//----- nvinfo : EIATTR_NUM_BARRIERS
	.align		4
        /*0060*/ 	.byte	0x02, 0x4c
        /*0062*/ 	.byte	0x01
	.zero		1


	//----- nvinfo : EIATTR_MERCURY_ISA_VERSION
	.align		4
        /*0064*/ 	.byte	0x03, 0x5f
        /*0066*/ 	.short	0x0101


	//----- nvinfo : EIATTR_UNUSED_LOAD_BYTE_OFFSET
	.align		4
        /*0068*/ 	.byte	0x04, 0x44
        /*006a*/ 	.short	(.L_19 - .L_18)


	//   ....[0]....
.L_18:
        /*006c*/ 	.word	0x00001310
        /*0070*/ 	.word	0x00000fff


	//   ....[1]....
        /*0074*/ 	.word	0x00001900
        /*0078*/ 	.word	0x00000fff


	//----- nvinfo : EIATTR_VRC_CTA_INIT_COUNT
	.align		4
.L_19:
        /*007c*/ 	.byte	0x02, 0x4a
	.zero		1
	.zero		1


	//----- nvinfo : EIATTR_EXIT_INSTR_OFFSETS
	.align		4
        /*0080*/ 	.byte	0x04, 0x1c
        /*0082*/ 	.short	(.L_21 - .L_20)


	//   ....[0]....
.L_20:
        /*0084*/ 	.word	0x00000270


	//   ....[1]....
        /*0088*/ 	.word	0x000010c0


	//   ....[2]....
        /*008c*/ 	.word	0x00001140


	//   ....[3]....
        /*0090*/ 	.word	0x00002790


	//----- nvinfo : EIATTR_CRS_STACK_SIZE
	.align		4
.L_21:
        /*0094*/ 	.byte	0x04, 0x1e
        /*0096*/ 	.short	(.L_23 - .L_22)
.L_22:
        /*0098*/ 	.word	0x00000000


	//----- nvinfo : EIATTR_CBANK_PARAM_SIZE
	.align		4
.L_23:
        /*009c*/ 	.byte	0x03, 0x19
        /*009e*/ 	.short	0x0020


	//----- nvinfo : EIATTR_PARAM_CBANK
	.align		4
        /*00a0*/ 	.byte	0x04, 0x0a
        /*00a2*/ 	.short	(.L_25 - .L_24)
	.align		4
.L_24:
        /*00a4*/ 	.word	index@(.nv.constant0._Z13Find_TrianglePiS_iiPy)
        /*00a8*/ 	.short	0x0380
        /*00aa*/ 	.short	0x0020


	//----- nvinfo : EIATTR_SW_WAR
	.align		4
.L_25:
        /*00ac*/ 	.byte	0x04, 0x36
        /*00ae*/ 	.short	(.L_27 - .L_26)
.L_26:
        /*00b0*/ 	.word	0x00000008
.L_27:


//--------------------- .nv.callgraph             --------------------------
	.section	.nv.callgraph,"",@"SHT_CUDA_CALLGRAPH"
	.align	4
	.sectionentsize	8
	.align		4
        /*0000*/ 	.word	0x00000000
	.align		4
        /*0004*/ 	.word	0xffffffff
	.align		4
        /*0008*/ 	.word	0x00000000
	.align		4
        /*000c*/ 	.word	0xfffffffe
	.align		4
        /*0010*/ 	.word	0x00000000
	.align		4
        /*0014*/ 	.word	0xfffffffd
	.align		4
        /*0018*/ 	.word	0x00000000
	.align		4
        /*001c*/ 	.word	0xfffffffc


//--------------------- .text._Z13Find_TrianglePiS_iiPy --------------------------
	.section	.text._Z13Find_TrianglePiS_iiPy,"ax",@progbits
	.align	128
        .global         _Z13Find_TrianglePiS_iiPy
        .type           _Z13Find_TrianglePiS_iiPy,@function
        .size           _Z13Find_TrianglePiS_iiPy,(.L_x_104 - _Z13Find_TrianglePiS_iiPy)
        .other          _Z13Find_TrianglePiS_iiPy,@"STO_CUDA_ENTRY STV_DEFAULT"
_Z13Find_TrianglePiS_iiPy:
.text._Z13Find_TrianglePiS_iiPy:
[----:B------:R-:W-:Y:S01]  /*0000*/  LDC R1, c[0x0][0x37c] ;  /* 0x0000df00ff017b82 */ /* 0x000fe20000000800 */
[----:B------:R-:W0:Y:S07]  /*0010*/  S2R R7, SR_TID.X ;  /* 0x0000000000077919 */ /* 0x000e2e0000002100 */
[----:B------:R-:W1:Y:S01]  /*0020*/  S2UR UR7, SR_CgaCtaId ;  /* 0x00000000000779c3 */ /* 0x000e620000008800 */
[----:B------:R-:W-:Y:S01]  /*0030*/  UMOV UR6, 0x400 ;  /* 0x0000040000067882 */ /* 0x000fe20000000000 */
[----:B------:R-:W2:Y:S01]  /*0040*/  LDCU.64 UR8, c[0x0][0x358] ;  /* 0x00006b00ff0877ac */ /* 0x000ea20008000a00 */
[----:B------:R-:W-:Y:S01]  /*0050*/  BSSY.RECONVERGENT B0, `(.L_x_0) ;  /* 0x000000e000007945 */ /* 0x000fe20003800200 */
[----:B-1----:R-:W-:Y:S01]  /*0060*/  ULEA UR10, UR7, UR6, 0x18 ;  /* 0x00000006070a7291 */ /* 0x002fe2000f8ec0ff */
[----:B0-----:R-:W-:-:S13]  /*0070*/  ISETP.NE.AND P0, PT, R7, RZ, PT ;  /* 0x000000ff0700720c */ /* 0x001fda0003f05270 */
[----:B--2---:R-:W-:Y:S05]  /*0080*/  @P0 BRA `(.L_x_1) ;  /* 0x0000000000280947 */ /* 0x004fea0003800000 */
[----:B------:R-:W0:Y:S01]  /*0090*/  S2R R5, SR_CTAID.X ;  /* 0x0000000000057919 */ /* 0x000e220000002500 */
[----:B------:R-:W0:Y:S02]  /*00a0*/  LDC.64 R2, c[0x0][0x388] ;  /* 0x0000e200ff027b82 */ /* 0x000e240000000a00 */
[----:B0-----:R-:W-:-:S05]  /*00b0*/  IMAD.WIDE.U32 R2, R5, 0x4, R2 ;  /* 0x0000000405027825 */ /* 0x001fca00078e0002 */
[----:B------:R-:W2:Y:S04]  /*00c0*/  LDG.E R5, desc[UR8][R2.64+0x4] ;  /* 0x0000040802057981 */ /* 0x000ea8000c1e1900 */
[----:B------:R-:W3:Y:S01]  /*00d0*/  LDG.E R4, desc[UR8][R2.64] ;  /* 0x0000000802047981 */ /* 0x000ee2000c1e1900 */
[----:B------:R-:W0:Y:S01]  /*00e0*/  S2UR UR5, SR_CgaCtaId ;  /* 0x00000000000579c3 */ /* 0x000e220000008800 */
[----:B------:R-:W-:Y:S02]  /*00f0*/  UMOV UR4, 0x400 ;  /* 0x0000040000047882 */ /* 0x000fe40000000000 */
[----:B0-----:R-:W-:Y:S01]  /*0100*/  ULEA UR4, UR5, UR4, 0x18 ;  /* 0x0000000405047291 */ /* 0x001fe2000f8ec0ff */
[----:B--2---:R-:W-:-:S08]  /*0110*/  VIADD R5, R5, 0xffffffff ;  /* 0xffffffff05057836 */ /* 0x004fd00000000000 */
[----:B---3--:R0:W-:Y:S03]  /*0120*/  STS.64 [UR4], R4 ;  /* 0x00000004ff007988 */ /* 0x0081e60008000a04 */
.L_x_1:
[----:B------:R-:W-:Y:S05]  /*0130*/  BSYNC.RECONVERGENT B0 ;  /* 0x0000000000007941 */ /* 0x000fea0003800200 */
.L_x_0:
[----:B------:R-:W-:Y:S06]  /*0140*/  BAR.SYNC.DEFER_BLOCKING 0x0 ;  /* 0x0000000000007b1d */ /* 0x000fec0000010000 */
[----:B0-----:R-:W0:Y:S02]  /*0150*/  LDS.64 R4, [UR10] ;  /* 0x0000000aff047984 */ /* 0x001e240008000a00 */
[----:B0-----:R-:W-:-:S05]  /*0160*/  IMAD.IADD R6, R5, 0x1, -R4 ;  /* 0x0000000105067824 */ /* 0x001fca00078e0a04 */
[----:B------:R-:W-:-:S13]  /*0170*/  ISETP.GT.AND P0, PT, R6, 0xff, PT ;  /* 0x000000ff0600780c */ /* 0x000fda0003f04270 */
[----:B------:R-:W-:Y:S05]  /*0180*/  @P0 BRA `(.L_x_2) ;  /* 0x0000000c00d80947 */ /* 0x000fea0003800000 */
[----:B------:R-:W-:Y:S01]  /*0190*/  ISETP.GT.AND P0, PT, R7, R6, PT ;  /* 0x000000060700720c */ /* 0x000fe20003f04270 */
[----:B------:R-:W-:Y:S01]  /*01a0*/  BSSY.RECONVERGENT B0, `(.L_x_3) ;  /* 0x000000b000007945 */ /* 0x000fe20003800200 */
[----:B------:R-:W-:-:S11]  /*01b0*/  ISETP.GE.AND P1, PT, R6, RZ, PT ;  /* 0x000000ff0600720c */ /* 0x000fd60003f26270 */
[----:B------:R-:W-:Y:S05]  /*01c0*/  @P0 BRA `(.L_x_4) ;  /* 0x0000000000200947 */ /* 0x000fea0003800000 */
[----:B------:R-:W0:Y:S01]  /*01d0*/  LDC.64 R2, c[0x0][0x380] ;  /* 0x0000e000ff027b82 */ /* 0x000e220000000a00 */
[----:B------:R-:W-:-:S04]  /*01e0*/  IMAD.IADD R5, R7, 0x1, R4 ;  /* 0x0000000107057824 */ /* 0x000fc800078e0204 */
[----:B0-----:R-:W-:-:S06]  /*01f0*/  IMAD.WIDE R2, R5, 0x4, R2 ;  /* 0x0000000405027825 */ /* 0x001fcc00078e0202 */
[----:B------:R-:W2:Y:S01]  /*0200*/  LDG.E R2, desc[UR8][R2.64] ;  /* 0x0000000802027981 */ /* 0x000ea2000c1e1900 */
[----:B------:R-:W-:-:S04]  /*0210*/  UIADD3 UR4, UPT, UPT, UR6, 0x8, URZ ;  /* 0x0000000806047890 */ /* 0x000fc8000fffe0ff */
[----:B------:R-:W-:-:S06]  /*0220*/  ULEA UR4, UR7, UR4, 0x18 ;  /* 0x0000000407047291 */ /* 0x000fcc000f8ec0ff */
[----:B------:R-:W-:-:S05]  /*0230*/  LEA R5, R7, UR4, 0x2 ;  /* 0x0000000407057c11 */ /* 0x000fca000f8e10ff */
[----:B--2---:R0:W-:Y:S02]  /*0240*/  STS [R5], R2 ;  /* 0x0000000205007388 */ /* 0x0041e40000000800 */
.L_x_4:
[----:B------:R-:W-:Y:S05]  /*0250*/  BSYNC.RECONVERGENT B0 ;  /* 0x0000000000007941 */ /* 0x000fea0003800200 */
.L_x_3:
[----:B------:R-:W-:Y:S06]  /*0260*/  BAR.SYNC.DEFER_BLOCKING 0x0 ;  /* 0x0000000000007b1d */ /* 0x000fec0000010000 */
[----:B------:R-:W-:Y:S05]  /*0270*/  @!P1 EXIT ;  /* 0x000000000000994d */ /* 0x000fea0003800000 */
[----:B------:R-:W1:Y:S01]  /*0280*/  LDS R14, [UR10+0x8] ;  /* 0x0000080aff0e7984 */ /* 0x000e620008000800 */
[----:B------:R-:W-:Y:S01]  /*0290*/  UIADD3 UR4, UPT, UPT, UR6, 0x8, URZ ;  /* 0x0000000806047890 */ /* 0x000fe2000fffe0ff */
[----:B------:R-:W-:-:S03]  /*02a0*/  VIADD R13, R6, 0xffffffff ;  /* 0xffffffff060d7836 */ /* 0x000fc60000000000 */
[----:B------:R-:W-:-:S03]  /*02b0*/  ULEA UR5, UR7, UR4, 0x18 ;  /* 0x0000000407057291 */ /* 0x000fc6000f8ec0ff */
[----:B------:R-:W-:-:S03]  /*02c0*/  UMOV UR4, URZ ;  /* 0x000000ff00047c82 */ /* 0x000fc60008000000 */
[----:B------:R-:W-:-:S07]  /*02d0*/  LEA R12, R6, UR5, 0x2 ;  /* 0x00000005060c7c11 */ /* 0x000fce000f8e10ff */
.L_x_44:
[----:B------:R-:W-:Y:S01]  /*02e0*/  ULEA UR6, UR4, UR5, 0x2 ;  /* 0x0000000504067291 */ /* 0x000fe2000f8e10ff */
[----:B0-----:R-:W0:Y:S08]  /*02f0*/  LDC.64 R2, c[0x0][0x388] ;  /* 0x0000e200ff027b82 */ /* 0x001e300000000a00 */
[----:B--2---:R-:W0:Y:S02]  /*0300*/  LDS R5, [UR6] ;  /* 0x00000006ff057984 */ /* 0x004e240008000800 */
[----:B0-----:R-:W-:-:S05]  /*0310*/  IMAD.WIDE R2, R5, 0x4, R2 ;  /* 0x0000000405027825 */ /* 0x001fca00078e0202 */
[----:B------:R-:W2:Y:S04]  /*0320*/  LDG.E R15, desc[UR8][R2.64] ;  /* 0x00000008020f7981 */ /* 0x000ea8000c1e1900 */
[----:B------:R-:W3:Y:S01]  /*0330*/  LDG.E R0, desc[UR8][R2.64+0x4] ;  /* 0x0000040802007981 */ /* 0x000ee2000c1e1900 */
[----:B--2---:R-:W-:Y:S01]  /*0340*/  LOP3.LUT R5, RZ, R15, RZ, 0x33, !PT ;  /* 0x0000000fff057212 */ /* 0x004fe200078e33ff */
[----:B---3--:R-:W-:-:S04]  /*0350*/  IMAD.IADD R4, R0, 0x1, -R15 ;  /* 0x0000000100047824 */ /* 0x008fc800078e0a0f */
[----:B------:R-:W-:Y:S01]  /*0360*/  IMAD.IADD R0, R0, 0x1, R5 ;  /* 0x0000000100007824 */ /* 0x000fe200078e0205 */
[----:B------:R-:W-:-:S05]  /*0370*/  I2FP.F32.S32 R4, R4 ;  /* 0x0000000400047245 */ /* 0x000fca0000201400 */
[----:B------:R-:W-:-:S06]  /*0380*/  FMUL R4, R4, 0.00390625 ;  /* 0x3b80000004047820 */ /* 0x000fcc0000400000 */
[----:B------:R-:W0:Y:S02]  /*0390*/  F2I.CEIL.NTZ R4, R4 ;  /* 0x0000000400047305 */ /* 0x000e24000020b100 */
[----:B0-----:R-:W-:-:S13]  /*03a0*/  ISETP.GE.AND P0, PT, R4, 0x1, PT ;  /* 0x000000010400780c */ /* 0x001fda0003f06270 */
[----:B------:R-:W-:Y:S05]  /*03b0*/  @!P0 BRA `(.L_x_5) ;  /* 0x0000000c003c8947 */ /* 0x000fea0003800000 */
[----:B------:R-:W-:-:S13]  /*03c0*/  ISETP.GE.U32.AND P0, PT, R6, 0x2, PT ;  /* 0x000000020600780c */ /* 0x000fda0003f06070 */
[----:B------:R-:W-:Y:S05]  /*03d0*/  @!P0 BRA `(.L_x_6) ;  /* 0x0000000000cc8947 */ /* 0x000fea0003800000 */
[----:B------:R-:W-:-:S07]  /*03e0*/  IMAD.MOV.U32 R2, RZ, RZ, RZ ;  /* 0x000000ffff027224 */ /* 0x000fce00078e00ff */
.L_x_14:
[C---:B------:R-:W-:Y:S01]  /*03f0*/  IMAD R3, R2.reuse, 0x100, R7 ;  /* 0x0000010002037824 */ /* 0x040fe200078e0207 */
[----:B------:R-:W-:Y:S01]  /*0400*/  BSSY.RECONVERGENT B0, `(.L_x_7) ;  /* 0x000002d000007945 */ /* 0x000fe20003800200 */
[----:B------:R-:W-:-:S03]  /*0410*/  VIADD R2, R2, 0x1 ;  /* 0x0000000102027836 */ /* 0x000fc60000000000 */
[----:B------:R-:W-:Y:S02]  /*0420*/  ISETP.GT.AND P0, PT, R3, R0, PT ;  /* 0x000000000300720c */ /* 0x000fe40003f04270 */
[----:B------:R-:W-:-:S11]  /*0430*/  ISETP.NE.AND P1, PT, R2, R4, PT ;  /* 0x000000040200720c */ /* 0x000fd60003f25270 */
[----:B0-----:R-:W-:Y:S05]  /*0440*/  @P0 BRA `(.L_x_8) ;  /* 0x0000000000a00947 */ /* 0x001fea0003800000 */
[----:B------:R-:W0:Y:S01]  /*0450*/  LDC.64 R8, c[0x0][0x380] ;  /* 0x0000e000ff087b82 */ /* 0x000e220000000a00 */
[----:B------:R-:W-:-:S04]  /*0460*/  IMAD.IADD R3, R15, 0x1, R3 ;  /* 0x000000010f037824 */ /* 0x000fc800078e0203 */
[----:B0-----:R-:W-:-:S06]  /*0470*/  IMAD.WIDE R8, R3, 0x4, R8 ;  /* 0x0000000403087825 */ /* 0x001fcc00078e0208 */
[----:B------:R-:W1:Y:S01]  /*0480*/  LDG.E R9, desc[UR8][R8.64] ;  /* 0x0000000808097981 */ /* 0x000e62000c1e1900 */
[----:B------:R-:W-:Y:S01]  /*0490*/  BSSY.RECONVERGENT B1, `(.L_x_9) ;  /* 0x0000021000017945 */ /* 0x000fe20003800200 */
[----:B------:R-:W-:Y:S02]  /*04a0*/  CS2R R10, SRZ ;  /* 0x00000000000a7805 */ /* 0x000fe4000001ff00 */
[----:B-1----:R-:W-:-:S13]  /*04b0*/  ISETP.GE.AND P0, PT, R9, R14, PT ;  /* 0x0000000e0900720c */ /* 0x002fda0003f06270 */
[----:B------:R-:W-:Y:S05]  /*04c0*/  @!P0 BRA `(.L_x_10) ;  /* 0x0000000000748947 */ /* 0x000fea0003800000 */
[----:B------:R-:W0:Y:S02]  /*04d0*/  LDS R3, [R12] ;  /* 0x000000000c037984 */ /* 0x000e240000000800 */
[----:B0-----:R-:W-:-:S13]  /*04e0*/  ISETP.GT.AND P0, PT, R9, R3, PT ;  /* 0x000000030900720c */ /* 0x001fda0003f04270 */
[----:B------:R-:W-:Y:S05]  /*04f0*/  @P0 BRA `(.L_x_10) ;  /* 0x0000000000680947 */ /* 0x000fea0003800000 */
[----:B------:R-:W-:Y:S01]  /*0500*/  ISETP.NE.AND P0, PT, R9, R3, PT ;  /* 0x000000030900720c */ /* 0x000fe20003f05270 */
[----:B------:R-:W-:-:S03]  /*0510*/  IMAD.MOV.U32 R10, RZ, RZ, 0x1 ;  /* 0x00000001ff0a7424 */ /* 0x000fc600078e00ff */
[----:B------:R-:W-:-:S13]  /*0520*/  ISETP.EQ.OR P0, PT, R9, R14, !P0 ;  /* 0x0000000e0900720c */ /* 0x000fda0004702670 */
[----:B------:R-:W-:Y:S05]  /*0530*/  @P0 BRA `(.L_x_10) ;  /* 0x0000000000580947 */ /* 0x000fea0003800000 */
[----:B------:R-:W-:Y:S02]  /*0540*/  IMAD.MOV.U32 R3, RZ, RZ, 0x1 ;  /* 0x00000001ff037424 */ /* 0x000fe400078e00ff */
[----:B------:R-:W-:-:S07]  /*0550*/  IMAD.MOV.U32 R8, RZ, RZ, R13 ;  /* 0x000000ffff087224 */ /* 0x000fce00078e000d */
.L_x_13:
[----:B------:R-:W-:Y:S01]  /*0560*/  IMAD.IADD R5, R3, 0x1, R8 ;  /* 0x0000000103057824 */ /* 0x000fe200078e0208 */
[----:B------:R-:W-:Y:S04]  /*0570*/  BSSY.RELIABLE B2, `(.L_x_11) ;  /* 0x000000f000027945 */ /* 0x000fe80003800100 */
[----:B------:R-:W-:-:S04]  /*0580*/  LEA.HI R5, R5, R5, RZ, 0x1 ;  /* 0x0000000505057211 */ /* 0x000fc800078f08ff */
[----:B------:R-:W-:-:S04]  /*0590*/  SHF.R.S32.HI R10, RZ, 0x1, R5 ;  /* 0x00000001ff0a7819 */ /* 0x000fc80000011405 */
[----:B------:R-:W-:-:S05]  /*05a0*/  LEA R5, R10, UR5, 0x2 ;  /* 0x000000050a057c11 */ /* 0x000fca000f8e10ff */
[----:B------:R-:W0:Y:S02]  /*05b0*/  LDS R16, [R5] ;  /* 0x0000000005107984 */ /* 0x000e240000000800 */
[----:B0-----:R-:W-:-:S13]  /*05c0*/  ISETP.GE.AND P0, PT, R16, R9, PT ;  /* 0x000000091000720c */ /* 0x001fda0003f06270 */
[----:B------:R-:W-:Y:S01]  /*05d0*/  @!P0 VIADD R3, R10, 0x1 ;  /* 0x000000010a038836 */ /* 0x000fe20000000000 */
[----:B------:R-:W-:Y:S06]  /*05e0*/  @!P0 BRA `(.L_x_12) ;  /* 0x00000000001c8947 */ /* 0x000fec0003800000 */
[----:B------:R-:W-:-:S13]  /*05f0*/  ISETP.GT.AND P0, PT, R16, R9, PT ;  /* 0x000000091000720c */ /* 0x000fda0003f04270 */
[----:B------:R-:W-:Y:S01]  /*0600*/  @P0 VIADD R8, R10, 0xffffffff ;  /* 0xffffffff0a080836 */ /* 0x000fe20000000000 */
[----:B------:R-:W-:Y:S06]  /*0610*/  @P0 BRA `(.L_x_12) ;  /* 0x0000000000100947 */ /* 0x000fec0003800000 */
[----:B------:R-:W-:Y:S01]  /*0620*/  ISETP.NE.AND P0, PT, R16, R9, PT ;  /* 0x000000091000720c */ /* 0x000fe20003f05270 */
[----:B------:R-:W-:-:S12]  /*0630*/  IMAD.MOV.U32 R10, RZ, RZ, 0x1 ;  /* 0x00000001ff0a7424 */ /* 0x000fd800078e00ff */
[----:B------:R-:W-:Y:S05]  /*0640*/  @!P0 BREAK.RELIABLE B2 ;  /* 0x0000000000028942 */ /* 0x000fea0003800100 */
[----:B------:R-:W-:Y:S05]  /*0650*/  @!P0 BRA `(.L_x_10) ;  /* 0x0000000000108947 */ /* 0x000fea0003800000 */
.L_x_12:
[----:B------:R-:W-:Y:S05]  /*0660*/  BSYNC.RELIABLE B2 ;  /* 0x0000000000027941 */ /* 0x000fea0003800100 */
.L_x_11:
[----:B------:R-:W-:-:S13]  /*0670*/  ISETP.GT.AND P0, PT, R3, R8, PT ;  /* 0x000000080300720c */ /* 0x000fda0003f04270 */
[----:B------:R-:W-:Y:S05]  /*0680*/  @!P0 BRA `(.L_x_13) ;  /* 0xfffffffc00b48947 */ /* 0x000fea000383ffff */
[----:B------:R-:W-:-:S07]  /*0690*/  IMAD.MOV.U32 R10, RZ, RZ, RZ ;  /* 0x000000ffff0a7224 */ /* 0x000fce00078e00ff */
.L_x_10:
[----:B------:R-:W-:Y:S05]  /*06a0*/  BSYNC.RECONVERGENT B1 ;  /* 0x0000000000017941 */ /* 0x000fea0003800200 */
.L_x_9:
[----:B------:R-:W0:Y:S02]  /*06b0*/  LDC.64 R8, c[0x0][0x398] ;  /* 0x0000e600ff087b82 */ /* 0x000e240000000a00 */
[----:B0-----:R0:W-:Y:S02]  /*06c0*/  REDG.E.ADD.64.STRONG.GPU desc[UR8][R8.64], R10 ;  /* 0x0000000a0800798e */ /* 0x0011e4000c12e508 */
.L_x_8:
[----:B------:R-:W-:Y:S05]  /*06d0*/  BSYNC.RECONVERGENT B0 ;  /* 0x0000000000007941 */ /* 0x000fea0003800200 */
.L_x_7:
[----:B------:R-:W-:Y:S05]  /*06e0*/  WARPSYNC.ALL ;  /* 0x0000000000007948 */ /* 0x000fea0003800000 */
[----:B------:R-:W-:Y:S05]  /*06f0*/  @P1 BRA `(.L_x_14) ;  /* 0xfffffffc003c1947 */ /* 0x000fea000383ffff */
[----:B------:R-:W-:Y:S05]  /*0700*/  BRA `(.L_x_5) ;  /* 0x0000000800687947 */ /* 0x000fea0003800000 */
.L_x_6:
[C---:B------:R-:W-:Y:S01]  /*0710*/  ISETP.GE.U32.AND P0, PT, R4.reuse, 0x4, PT ;  /* 0x000000040400780c */ /* 0x040fe20003f06070 */
[----:B------:R-:W-:Y:S01]  /*0720*/  IMAD.MOV.U32 R16, RZ, RZ, RZ ;  /* 0x000000ffff107224 */ /* 0x000fe200078e00ff */
[----:B------:R-:W-:-:S11]  /*0730*/  LOP3.LUT R19, R4, 0x3, RZ, 0xc0, !PT ;  /* 0x0000000304137812 */ /* 0x000fd600078ec0ff */
[----:B------:R-:W-:Y:S05]  /*0740*/  @!P0 BRA `(.L_x_15) ;  /* 0x0000000400488947 */ /* 0x000fea0003800000 */
[----:B------:R-:W0:Y:S01]  /*0750*/  LDC.64 R2, c[0x0][0x380] ;  /* 0x0000e000ff027b82 */ /* 0x000e220000000a00 */
[----:B------:R-:W-:Y:S01]  /*0760*/  LOP3.LUT R16, R4, 0x7ffffffc, RZ, 0xc0, !PT ;  /* 0x7ffffffc04107812 */ /* 0x000fe200078ec0ff */
[----:B------:R-:W-:-:S07]  /*0770*/  IMAD.MOV.U32 R17, RZ, RZ, RZ ;  /* 0x000000ffff117224 */ /* 0x000fce00078e00ff */
.L_x_32:
[C---:B------:R-:W-:Y:S01]  /*0780*/  IMAD R18, R17.reuse, 0x100, R7 ;  /* 0x0000010011127824 */ /* 0x040fe200078e0207 */
[----:B------:R-:W-:Y:S01]  /*0790*/  BSSY.RECONVERGENT B0, `(.L_x_16) ;  /* 0x0000016000007945 */ /* 0x000fe20003800200 */
[----:B------:R-:W-:Y:S02]  /*07a0*/  VIADD R17, R17, 0x4 ;  /* 0x0000000411117836 */ /* 0x000fe40000000000 */
[----:B0-----:R-:W-:Y:S01]  /*07b0*/  IMAD.IADD R5, R15, 0x1, R18 ;  /* 0x000000010f057824 */ /* 0x001fe200078e0212 */
[----:B------:R-:W-:Y:S02]  /*07c0*/  ISETP.GT.AND P0, PT, R18, R0, PT ;  /* 0x000000001200720c */ /* 0x000fe40003f04270 */
[----:B------:R-:W-:Y:S01]  /*07d0*/  ISETP.NE.AND P1, PT, R17, R16, PT ;  /* 0x000000101100720c */ /* 0x000fe20003f25270 */
[----:B0-----:R-:W-:-:S10]  /*07e0*/  IMAD.WIDE R4, R5, 0x4, R2 ;  /* 0x0000000405047825 */ /* 0x001fd400078e0202 */
[----:B------:R-:W-:Y:S05]  /*07f0*/  @P0 BRA `(.L_x_17) ;  /* 0x00000000003c0947 */ /* 0x000fea0003800000 */
[----:B------:R-:W1:Y:S01]  /*0800*/  LDG.E R21, desc[UR8][R4.64] ;  /* 0x0000000804157981 */ /* 0x000e62000c1e1900 */
[----:B------:R-:W0:Y:S01]  /*0810*/  LDC.64 R8, c[0x0][0x398] ;  /* 0x0000e600ff087b82 */ /* 0x000e220000000a00 */
[----:B------:R-:W-:Y:S01]  /*0820*/  BSSY.RECONVERGENT B1, `(.L_x_18) ;  /* 0x000000a000017945 */ /* 0x000fe20003800200 */
[----:B------:R-:W-:Y:S02]  /*0830*/  IMAD.MOV.U32 R11, RZ, RZ, RZ ;  /* 0x000000ffff0b7224 */ /* 0x000fe400078e00ff */
[----:B------:R-:W-:Y:S01]  /*0840*/  IMAD.MOV.U32 R20, RZ, RZ, RZ ;  /* 0x000000ffff147224 */ /* 0x000fe200078e00ff */
[----:B-1----:R-:W-:-:S13]  /*0850*/  ISETP.GE.AND P0, PT, R21, R14, PT ;  /* 0x0000000e1500720c */ /* 0x002fda0003f06270 */
[----:B0-----:R-:W-:Y:S05]  /*0860*/  @!P0 BRA `(.L_x_19) ;  /* 0x0000000000148947 */ /* 0x001fea0003800000 */
[----:B------:R-:W0:Y:S02]  /*0870*/  LDS R10, [R12] ;  /* 0x000000000c0a7984 */ /* 0x000e240000000800 */
[----:B0-----:R-:W-:-:S13]  /*0880*/  ISETP.GT.AND P2, PT, R21, R10, PT ;  /* 0x0000000a1500720c */ /* 0x001fda0003f44270 */
[----:B------:R-:W-:-:S04]  /*0890*/  @!P2 ISETP.NE.AND P0, PT, R21, R10, PT ;  /* 0x0000000a1500a20c */ /* 0x000fc80003f05270 */
[----:B------:R-:W-:-:S04]  /*08a0*/  @!P2 ISETP.EQ.OR P0, PT, R21, R14, !P0 ;  /* 0x0000000e1500a20c */ /* 0x000fc80004702670 */
[----:B------:R-:W-:-:S09]  /*08b0*/  @!P2 SEL R20, RZ, 0x1, !P0 ;  /* 0x00000001ff14a807 */ /* 0x000fd20004000000 */
.L_x_19:
[----:B------:R-:W-:Y:S05]  /*08c0*/  BSYNC.RECONVERGENT B1 ;  /* 0x0000000000017941 */ /* 0x000fea0003800200 */
.L_x_18:
[----:B------:R-:W-:-:S05]  /*08d0*/  IMAD.MOV.U32 R10, RZ, RZ, R20 ;  /* 0x000000ffff0a7224 */ /* 0x000fca00078e0014 */
[----:B------:R0:W-:Y:S02]  /*08e0*/  REDG.E.ADD.64.STRONG.GPU desc[UR8][R8.64], R10 ;  /* 0x0000000a0800798e */ /* 0x0001e4000c12e508 */
.L_x_17:
[----:B------:R-:W-:Y:S05]  /*08f0*/  BSYNC.RECONVERGENT B0 ;  /* 0x0000000000007941 */ /* 0x000fea0003800200 */
.L_x_16:
[----:B0-----:R-:W-:Y:S01]  /*0900*/  VIADD R9, R18, 0x100 ;  /* 0x0000010012097836 */ /* 0x001fe20000000000 */
[----:B------:R-:W-:Y:S04]  /*0910*/  BSSY.RECONVERGENT B0, `(.L_x_20) ;  /* 0x0000010000007945 */ /* 0x000fe80003800200 */
[----:B------:R-:W-:-:S13]  /*0920*/  ISETP.GT.AND P0, PT, R9, R0, PT ;  /* 0x000000000900720c */ /* 0x000fda0003f04270 */
[----:B------:R-:W-:Y:S05]  /*0930*/  @P0 BRA `(.L_x_21) ;  /* 0x0000000000340947 */ /* 0x000fea0003800000 */
[----:B------:R-:W1:Y:S01]  /*0940*/  LDG.E R21, desc[UR8][R4.64+0x400] ;  /* 0x0004000804157981 */ /* 0x000e62000c1e1900 */
[----:B------:R-:W0:Y:S01]  /*0950*/  LDC.64 R8, c[0x0][0x398] ;  /* 0x0000e600ff087b82 */ /* 0x000e220000000a00 */
[----:B------:R-:W-:Y:S01]  /*0960*/  BSSY.RECONVERGENT B1, `(.L_x_22) ;  /* 0x0000009000017945 */ /* 0x000fe20003800200 */
[----:B------:R-:W-:Y:S02]  /*0970*/  CS2R R10, SRZ ;  /* 0x00000000000a7805 */ /* 0x000fe4000001ff00 */
[----:B-1----:R-:W-:-:S13]  /*0980*/  ISETP.GE.AND P0, PT, R21, R14, PT ;  /* 0x0000000e1500720c */ /* 0x002fda0003f06270 */
[----:B0-----:R-:W-:Y:S05]  /*0990*/  @!P0 BRA `(.L_x_23) ;  /* 0x0000000000148947 */ /* 0x001fea0003800000 */
[----:B------:R-:W0:Y:S02]  /*09a0*/  LDS R20, [R12] ;  /* 0x000000000c147984 */ /* 0x000e240000000800 */
[----:B0-----:R-:W-:-:S13]  /*09b0*/  ISETP.GT.AND P2, PT, R21, R20, PT ;  /* 0x000000141500720c */ /* 0x001fda0003f44270 */
[----:B------:R-:W-:-:S04]  /*09c0*/  @!P2 ISETP.NE.AND P0, PT, R21, R20, PT ;  /* 0x000000141500a20c */ /* 0x000fc80003f05270 */
[----:B------:R-:W-:-:S04]  /*09d0*/  @!P2 ISETP.EQ.OR P0, PT, R21, R14, !P0 ;  /* 0x0000000e1500a20c */ /* 0x000fc80004702670 */
[----:B------:R-:W-:-:S09]  /*09e0*/  @!P2 SEL R10, RZ, 0x1, !P0 ;  /* 0x00000001ff0aa807 */ /* 0x000fd20004000000 */
.L_x_23:
[----:B------:R-:W-:Y:S05]  /*09f0*/  BSYNC.RECONVERGENT B1 ;  /* 0x0000000000017941 */ /* 0x000fea0003800200 */
.L_x_22:
[----:B------:R0:W-:Y:S02]  /*0a00*/  REDG.E.ADD.64.STRONG.GPU desc[UR8][R8.64], R10 ;  /* 0x0000000a0800798e */ /* 0x0001e4000c12e508 */
.L_x_21:
[----:B------:R-:W-:Y:S05]  /*0a10*/  BSYNC.RECONVERGENT B0 ;  /* 0x0000000000007941 */ /* 0x000fea0003800200 */
.L_x_20:
        /* <DEDUP_REMOVED lines=15> */
.L_x_27:
[----:B------:R-:W-:Y:S05]  /*0b10*/  BSYNC.RECONVERGENT B1 ;  /* 0x0000000000017941 */ /* 0x000fea0003800200 */
.L_x_26:
[----:B------:R0:W-:Y:S02]  /*0b20*/  REDG.E.ADD.64.STRONG.GPU desc[UR8][R8.64], R10 ;  /* 0x0000000a0800798e */ /* 0x0001e4000c12e508 */
.L_x_25:
[----:B------:R-:W-:Y:S05]  /*0b30*/  BSYNC.RECONVERGENT B0 ;  /* 0x0000000000007941 */ /* 0x000fea0003800200 */
.L_x_24:
[----:B0-----:R-:W-:Y:S01]  /*0b40*/  VIADD R9, R18, 0x300 ;  /* 0x0000030012097836 */ /* 0x001fe20000000000 */
[----:B------:R-:W-:Y:S04]  /*0b50*/  BSSY.RECONVERGENT B0, `(.L_x_28) ;  /* 0x0000010000007945 */ /* 0x000fe80003800200 */
[----:B------:R-:W-:-:S13]  /*0b60*/  ISETP.GT.AND P0, PT, R9, R0, PT ;  /* 0x000000000900720c */ /* 0x000fda0003f04270 */
[----:B------:R-:W-:Y:S05]  /*0b70*/  @P0 BRA `(.L_x_29) ;  /* 0x0000000000340947 */ /* 0x000fea0003800000 */
[----:B------:R0:W1:Y:S01]  /*0b80*/  LDG.E R11, desc[UR8][R4.64+0xc00] ;  /* 0x000c0008040b7981 */ /* 0x000062000c1e1900 */
[----:B------:R-:W2:Y:S01]  /*0b90*/  LDC.64 R8, c[0x0][0x398] ;  /* 0x0000e600ff087b82 */ /* 0x000ea20000000a00 */
[----:B------:R-:W-:Y:S01]  /*0ba0*/  BSSY.RECONVERGENT B1, `(.L_x_30) ;  /* 0x0000009000017945 */ /* 0x000fe20003800200 */
[----:B0-----:R-:W-:Y:S02]  /*0bb0*/  CS2R R4, SRZ ;  /* 0x0000000000047805 */ /* 0x001fe4000001ff00 */
[----:B-1----:R-:W-:-:S13]  /*0bc0*/  ISETP.GE.AND P0, PT, R11, R14, PT ;  /* 0x0000000e0b00720c */ /* 0x002fda0003f06270 */
[----:B--2---:R-:W-:Y:S05]  /*0bd0*/  @!P0 BRA `(.L_x_31) ;  /* 0x0000000000148947 */ /* 0x004fea0003800000 */
[----:B------:R-:W0:Y:S02]  /*0be0*/  LDS R10, [R12] ;  /* 0x000000000c0a7984 */ /* 0x000e240000000800 */
[----:B0-----:R-:W-:-:S13]  /*0bf0*/  ISETP.GT.AND P2, PT, R11, R10, PT ;  /* 0x0000000a0b00720c */ /* 0x001fda0003f44270 */
[----:B------:R-:W-:-:S04]  /*0c00*/  @!P2 ISETP.NE.AND P0, PT, R11, R10, PT ;  /* 0x0000000a0b00a20c */ /* 0x000fc80003f05270 */
[----:B------:R-:W-:-:S04]  /*0c10*/  @!P2 ISETP.EQ.OR P0, PT, R11, R14, !P0 ;  /* 0x0000000e0b00a20c */ /* 0x000fc80004702670 */
[----:B------:R-:W-:-:S09]  /*0c20*/  @!P2 SEL R4, RZ, 0x1, !P0 ;  /* 0x00000001ff04a807 */ /* 0x000fd20004000000 */
.L_x_31:
[----:B------:R-:W-:Y:S05]  /*0c30*/  BSYNC.RECONVERGENT B1 ;  /* 0x0000000000017941 */ /* 0x000fea0003800200 */
.L_x_30:
[----:B------:R0:W-:Y:S02]  /*0c40*/  REDG.E.ADD.64.STRONG.GPU desc[UR8][R8.64], R4 ;  /* 0x000000040800798e */ /* 0x0001e4000c12e508 */
.L_x_29:
[----:B------:R-:W-:Y:S05]  /*0c50*/  BSYNC.RECONVERGENT B0 ;  /* 0x0000000000007941 */ /* 0x000fea0003800200 */
.L_x_28:
[----:B------:R-:W-:Y:S05]  /*0c60*/  @P1 BRA `(.L_x_32) ;  /* 0xfffffff800c41947 */ /* 0x000fea000383ffff */
.L_x_15:
[----:B------:R-:W-:-:S13]  /*0c70*/  ISETP.NE.AND P0, PT, R19, RZ, PT ;  /* 0x000000ff1300720c */ /* 0x000fda0003f05270 */
[----:B------:R-:W-:Y:S05]  /*0c80*/  @!P0 BRA `(.L_x_5) ;  /* 0x0000000400088947 */ /* 0x000fea0003800000 */
[----:B------:R-:W2:Y:S01]  /*0c90*/  LDC.64 R2, c[0x0][0x380] ;  /* 0x0000e000ff027b82 */ /* 0x000ea20000000a00 */
[----:B------:R-:W-:Y:S01]  /*0ca0*/  IMAD R16, R16, 0x100, R7 ;  /* 0x0000010010107824 */ /* 0x000fe200078e0207 */
[----:B------:R-:W-:Y:S03]  /*0cb0*/  BSSY.RECONVERGENT B0, `(.L_x_33) ;  /* 0x0000014000007945 */ /* 0x000fe60003800200 */
[----:B------:R-:W-:Y:S01]  /*0cc0*/  IMAD.IADD R15, R15, 0x1, R16 ;  /* 0x000000010f0f7824 */ /* 0x000fe200078e0210 */
[----:B------:R-:W-:-:S03]  /*0cd0*/  ISETP.GT.AND P0, PT, R16, R0, PT ;  /* 0x000000001000720c */ /* 0x000fc60003f04270 */
[----:B--2---:R-:W-:-:S10]  /*0ce0*/  IMAD.WIDE R2, R15, 0x4, R2 ;  /* 0x000000040f027825 */ /* 0x004fd400078e0202 */
[----:B------:R-:W-:Y:S05]  /*0cf0*/  @P0 BRA `(.L_x_34) ;  /* 0x00000000003c0947 */ /* 0x000fea0003800000 */
[----:B------:R-:W1:Y:S01]  /*0d00*/  LDG.E R11, desc[UR8][R2.64] ;  /* 0x00000008020b7981 */ /* 0x000e62000c1e1900 */
[----:B0-----:R-:W0:Y:S01]  /*0d10*/  LDC.64 R4, c[0x0][0x398] ;  /* 0x0000e600ff047b82 */ /* 0x001e220000000a00 */
[----:B------:R-:W-:Y:S01]  /*0d20*/  BSSY.RECONVERGENT B1, `(.L_x_35) ;  /* 0x000000b000017945 */ /* 0x000fe20003800200 */
[----:B------:R-:W-:Y:S02]  /*0d30*/  CS2R R8, SRZ ;  /* 0x0000000000087805 */ /* 0x000fe4000001ff00 */
[----:B-1----:R-:W-:-:S13]  /*0d40*/  ISETP.GE.AND P0, PT, R11, R14, PT ;  /* 0x0000000e0b00720c */ /* 0x002fda0003f06270 */
[----:B0-----:R-:W-:Y:S05]  /*0d50*/  @!P0 BRA `(.L_x_36) ;  /* 0x00000000001c8947 */ /* 0x001fea0003800000 */
[----:B------:R-:W0:Y:S02]  /*0d60*/  LDS R10, [R12] ;  /* 0x000000000c0a7984 */ /* 0x000e240000000800 */
[----:B0-----:R-:W-:-:S13]  /*0d70*/  ISETP.GT.AND P0, PT, R11, R10, PT ;  /* 0x0000000a0b00720c */ /* 0x001fda0003f04270 */
[----:B------:R-:W-:Y:S05]  /*0d80*/  @P0 BRA `(.L_x_36) ;  /* 0x0000000000100947 */ /* 0x000fea0003800000 */
[----:B------:R-:W-:Y:S01]  /*0d90*/  ISETP.NE.AND P0, PT, R11, R14, PT ;  /* 0x0000000e0b00720c */ /* 0x000fe20003f05270 */
[----:B------:R-:W-:-:S12]  /*0da0*/  IMAD.MOV.U32 R8, RZ, RZ, 0x1 ;  /* 0x00000001ff087424 */ /* 0x000fd800078e00ff */
[----:B------:R-:W-:-:S04]  /*0db0*/  @P0 ISETP.NE.AND P1, PT, R11, R10, PT ;  /* 0x0000000a0b00020c */ /* 0x000fc80003f25270 */
[----:B------:R-:W-:-:S09]  /*0dc0*/  @P0 SEL R8, RZ, 0x1, P1 ;  /* 0x00000001ff080807 */ /* 0x000fd20000800000 */
.L_x_36:
[----:B------:R-:W-:Y:S05]  /*0dd0*/  BSYNC.RECONVERGENT B1 ;  /* 0x0000000000017941 */ /* 0x000fea0003800200 */
.L_x_35:
[----:B------:R2:W-:Y:S02]  /*0de0*/  REDG.E.ADD.64.STRONG.GPU desc[UR8][R4.64], R8 ;  /* 0x000000080400798e */ /* 0x0005e4000c12e508 */
.L_x_34:
[----:B------:R-:W-:Y:S05]  /*0df0*/  BSYNC.RECONVERGENT B0 ;  /* 0x0000000000007941 */ /* 0x000fea0003800200 */
.L_x_33:
[----:B------:R-:W-:-:S13]  /*0e00*/  ISETP.NE.AND P0, PT, R19, 0x1, PT ;  /* 0x000000011300780c */ /* 0x000fda0003f05270 */
[----:B------:R-:W-:Y:S05]  /*0e10*/  @!P0 BRA `(.L_x_5) ;  /* 0x0000000000a48947 */ /* 0x000fea0003800000 */
[----:B0-2---:R-:W-:Y:S01]  /*0e20*/  VIADD R5, R16, 0x100 ;  /* 0x0000010010057836 */ /* 0x005fe20000000000 */
        /* <DEDUP_REMOVED lines=16> */
.L_x_40:
[----:B------:R-:W-:Y:S05]  /*0f30*/  BSYNC.RECONVERGENT B1 ;  /* 0x0000000000017941 */ /* 0x000fea0003800200 */
.L_x_39:
[----:B------:R0:W-:Y:S02]  /*0f40*/  REDG.E.ADD.64.STRONG.GPU desc[UR8][R4.64], R8 ;  /* 0x000000080400798e */ /* 0x0001e4000c12e508 */
.L_x_38:
[----:B------:R-:W-:Y:S05]  /*0f50*/  BSYNC.RECONVERGENT B0 ;  /* 0x0000000000007941 */ /* 0x000fea0003800200 */
.L_x_37:
[----:B0-----:R-:W-:Y:S01]  /*0f60*/  VIADD R5, R16, 0x200 ;  /* 0x0000020010057836 */ /* 0x001fe20000000000 */
[----:B------:R-:W-:Y:S04]  /*0f70*/  BSSY.RECONVERGENT B0, `(.L_x_5) ;  /* 0x0000013000007945 */ /* 0x000fe80003800200 */
[----:B------:R-:W-:-:S04]  /*0f80*/  ISETP.GT.AND P0, PT, R5, R0, PT ;  /* 0x000000000500720c */ /* 0x000fc80003f04270 */
[----:B------:R-:W-:-:S13]  /*0f90*/  ISETP.EQ.OR P0, PT, R19, 0x2, P0 ;  /* 0x000000021300780c */ /* 0x000fda0000702670 */
        /* <DEDUP_REMOVED lines=9> */
[----:B------:R-:W-:Y:S05]  /*1030*/  @P0 BRA `(.L_x_43) ;  /* 0x0000000000100947 */ /* 0x000fea0003800000 */
[----:B------:R-:W-:Y:S01]  /*1040*/  ISETP.NE.AND P0, PT, R9, R14, PT ;  /* 0x0000000e0900720c */ /* 0x000fe20003f05270 */
[----:B------:R-:W-:-:S12]  /*1050*/  IMAD.MOV.U32 R2, RZ, RZ, 0x1 ;  /* 0x00000001ff027424 */ /* 0x000fd800078e00ff */
[----:B------:R-:W-:-:S04]  /*1060*/  @P0 ISETP.NE.AND P1, PT, R9, R0, PT ;  /* 0x000000000900020c */ /* 0x000fc80003f25270 */
[----:B------:R-:W-:-:S09]  /*1070*/  @P0 SEL R2, RZ, 0x1, P1 ;  /* 0x00000001ff020807 */ /* 0x000fd20000800000 */
.L_x_43:
[----:B------:R-:W-:Y:S05]  /*1080*/  BSYNC.RECONVERGENT B1 ;  /* 0x0000000000017941 */ /* 0x000fea0003800200 */
.L_x_42:
[----:B------:R0:W-:Y:S02]  /*1090*/  REDG.E.ADD.64.STRONG.GPU desc[UR8][R4.64], R2 ;  /* 0x000000020400798e */ /* 0x0001e4000c12e508 */
.L_x_41:
[----:B------:R-:W-:Y:S05]  /*10a0*/  BSYNC.RECONVERGENT B0 ;  /* 0x0000000000007941 */ /* 0x000fea0003800200 */
.L_x_5:
[----:B------:R-:W-:-:S13]  /*10b0*/  ISETP.NE.AND P0, PT, R6, UR4, PT ;  /* 0x0000000406007c0c */ /* 0x000fda000bf05270 */
[----:B------:R-:W-:Y:S05]  /*10c0*/  @!P0 EXIT ;  /* 0x000000000000894d */ /* 0x000fea0003800000 */
[----:B------:R-:W-:Y:S01]  /*10d0*/  UIADD3 UR4, UPT, UPT, UR4, 0x1, URZ ;  /* 0x0000000104047890 */ /* 0x000fe2000fffe0ff */
[----:B------:R-:W-:Y:S11]  /*10e0*/  BRA `(.L_x_44) ;  /* 0xfffffff0007c7947 */ /* 0x000ff6000383ffff */
.L_x_2:
[----:B------:R-:W-:-:S05]  /*10f0*/  VIADD R0, R6, 0x1 ;  /* 0x0000000106007836 */ /* 0x000fca0000000000 */
[----:B------:R-:W-:-:S05]  /*1100*/  I2FP.F32.U32 R0, R0 ;  /* 0x0000000000007245 */ /* 0x000fca0000201000 */
[----:B------:R-:W-:-:S04]  /*1110*/  FMUL R0, R0, 0.00390625 ;  /* 0x3b80000000007820 */ /* 0x000fc80000400000 */
[----:B------:R-:W0:Y:S02]  /*1120*/  F2I.CEIL.NTZ R4, R0 ;  /* 0x0000000000047305 */ /* 0x000e24000020b100 */
[----:B0-----:R-:W-:-:S13]  /*1130*/  ISETP.GE.AND P0, PT, R4, 0x1, PT ;  /* 0x000000010400780c */ /* 0x001fda0003f06270 */
[----:B------:R-:W-:Y:S05]  /*1140*/  @!P0 EXIT ;  /* 0x000000000000894d */ /* 0x000fea0003800000 */
[----:B------:R-:W-:Y:S01]  /*1150*/  UIADD3 UR4, UPT, UPT, UR6, 0x8, URZ ;  /* 0x0000000806047890 */ /* 0x000fe2000fffe0ff */
[----:B------:R-:W-:Y:S02]  /*1160*/  IMAD.MOV.U32 R3, RZ, RZ, RZ ;  /* 0x000000ffff037224 */ /* 0x000fe400078e00ff */
[----:B------:R-:W-:Y:S01]  /*1170*/  IMAD.MOV.U32 R2, RZ, RZ, R6 ;  /* 0x000000ffff027224 */ /* 0x000fe200078e0006 */
[----:B------:R-:W-:-:S06]  /*1180*/  ULEA UR4, UR7, UR4, 0x18 ;  /* 0x0000000407047291 */ /* 0x000fcc000f8ec0ff */
[----:B------:R-:W-:-:S04]  /*1190*/  IMAD.U32 R5, RZ, RZ, UR4 ;  /* 0x00000004ff057e24 */ /* 0x000fc8000f8e00ff */
[----:B------:R-:W-:-:S07]  /*11a0*/  IMAD R0, R7, 0x4, R5 ;  /* 0x0000000407007824 */ /* 0x000fce00078e0205 */
.L_x_102:
[----:B------:R-:W-:Y:S01]  /*11b0*/  ISETP.GE.AND P0, PT, R2, 0x100, PT ;  /* 0x000001000200780c */ /* 0x000fe20003f06270 */
[C---:B0-----:R-:W-:Y:S02]  /*11c0*/  IMAD R11, R3.reuse, 0x100, R7 ;  /* 0x00000100030b7824 */ /* 0x041fe400078e0207 */
[----:B------:R-:W-:-:S05]  /*11d0*/  VIADD R3, R3, 0x1 ;  /* 0x0000000103037836 */ /* 0x000fca0000000000 */
[----:B------:R-:W-:-:S05]  /*11e0*/  ISETP.NE.AND P1, PT, R3, R4, PT ;  /* 0x000000040300720c */ /* 0x000fca0003f25270 */
[----:B-1----:R-:W-:Y:S08]  /*11f0*/  @!P0 BRA `(.L_x_45) ;  /* 0x00000004007c8947 */ /* 0x002ff00003800000 */
[----:B------:R-:W-:Y:S01]  /*1200*/  ISETP.GT.AND P0, PT, R11, R6, PT ;  /* 0x000000060b00720c */ /* 0x000fe20003f04270 */
[----:B------:R-:W-:-:S12]  /*1210*/  BSSY.RECONVERGENT B0, `(.L_x_46) ;  /* 0x000000b000007945 */ /* 0x000fd80003800200 */
[----:B------:R-:W-:Y:S05]  /*1220*/  @P0 BRA `(.L_x_47) ;  /* 0x0000000000240947 */ /* 0x000fea0003800000 */
[----:B------:R-:W0:Y:S01]  /*1230*/  S2UR UR5, SR_CgaCtaId ;  /* 0x00000000000579c3 */ /* 0x000e220000008800 */
[----:B------:R-:W-:-:S07]  /*1240*/  UMOV UR4, 0x400 ;  /* 0x0000040000047882 */ /* 0x000fce0000000000 */
[----:B------:R-:W1:Y:S01]  /*1250*/  LDC.64 R8, c[0x0][0x380] ;  /* 0x0000e000ff087b82 */ /* 0x000e620000000a00 */
[----:B0-----:R-:W-:-:S09]  /*1260*/  ULEA UR4, UR5, UR4, 0x18 ;  /* 0x0000000405047291 */ /* 0x001fd2000f8ec0ff */
[----:B------:R-:W0:Y:S02]  /*1270*/  LDS R10, [UR4] ;  /* 0x00000004ff0a7984 */ /* 0x000e240008000800 */
[----:B0-----:R-:W-:-:S04]  /*1280*/  IMAD.IADD R11, R11, 0x1, R10 ;  /* 0x000000010b0b7824 */ /* 0x001fc800078e020a */
[----:B-1----:R-:W-:-:S06]  /*1290*/  IMAD.WIDE R8, R11, 0x4, R8 ;  /* 0x000000040b087825 */ /* 0x002fcc00078e0208 */
[----:B------:R-:W2:Y:S04]  /*12a0*/  LDG.E R9, desc[UR8][R8.64] ;  /* 0x0000000808097981 */ /* 0x000ea8000c1e1900 */
[----:B--2---:R0:W-:Y:S02]  /*12b0*/  STS [R0], R9 ;  /* 0x0000000900007388 */ /* 0x0041e40000000800 */
.L_x_47:
[----:B------:R-:W-:Y:S05]  /*12c0*/  BSYNC.RECONVERGENT B0 ;  /* 0x0000000000007941 */ /* 0x000fea0003800200 */
.L_x_46:
[----:B------:R-:W1:Y:S08]  /*12d0*/  S2UR UR5, SR_CgaCtaId ;  /* 0x00000000000579c3 */ /* 0x000e700000008800 */
[----:B------:R-:W-:Y:S06]  /*12e0*/  BAR.SYNC.DEFER_BLOCKING 0x0 ;  /* 0x0000000000007b1d */ /* 0x000fec0000010000 */
[----:B------:R-:W-:-:S02]  /*12f0*/  UMOV UR4, 0x400 ;  /* 0x0000040000047882 */ /* 0x000fc40000000000 */
[----:B-1----:R-:W-:-:S09]  /*1300*/  ULEA UR4, UR5, UR4, 0x18 ;  /* 0x0000000405047291 */ /* 0x002fd2000f8ec0ff */
[----:B0-----:R-:W0:Y:S02]  /*1310*/  LDS.128 R8, [UR4] ;  /* 0x00000004ff087984 */ /* 0x001e240008000c00 */
[----:B0-----:R-:W-:-:S13]  /*1320*/  ISETP.GT.AND P0, PT, R8, R9, PT ;  /* 0x000000090800720c */ /* 0x001fda0003f04270 */
[----:B------:R-:W-:Y:S05]  /*1330*/  @P0 BRA `(.L_x_48) ;  /* 0x0000000400200947 */ /* 0x000fea0003800000 */
[----:B------:R-:W0:Y:S02]  /*1340*/  LDS R11, [UR4+0x404] ;  /* 0x00040404ff0b7984 */ /* 0x000e240008000800 */
.L_x_58:
[----:B-1----:R-:W1:Y:S08]  /*1350*/  LDC.64 R12, c[0x0][0x380] ;  /* 0x0000e000ff0c7b82 */ /* 0x002e700000000a00 */
[----:B------:R-:W2:Y:S01]  /*1360*/  LDC.64 R14, c[0x0][0x388] ;  /* 0x0000e200ff0e7b82 */ /* 0x000ea20000000a00 */
[----:B-1----:R-:W-:-:S06]  /*1370*/  IMAD.WIDE R12, R8, 0x4, R12 ;  /* 0x00000004080c7825 */ /* 0x002fcc00078e020c */
[----:B------:R-:W2:Y:S02]  /*1380*/  LDG.E R13, desc[UR8][R12.64] ;  /* 0x000000080c0d7981 */ /* 0x000ea4000c1e1900 */
[----:B--2---:R-:W-:-:S05]  /*1390*/  IMAD.WIDE R14, R13, 0x4, R14 ;  /* 0x000000040d0e7825 */ /* 0x004fca00078e020e */
[----:B------:R-:W2:Y:S04]  /*13a0*/  LDG.E R16, desc[UR8][R14.64] ;  /* 0x000000080e107981 */ /* 0x000ea8000c1e1900 */
[----:B------:R-:W2:Y:S01]  /*13b0*/  LDG.E R20, desc[UR8][R14.64+0x4] ;  /* 0x000004080e147981 */ /* 0x000ea2000c1e1900 */
[C---:B------:R-:W-:Y:S01]  /*13c0*/  ISETP.NE.AND P2, PT, R8.reuse, R9, PT ;  /* 0x000000090800720c */ /* 0x040fe20003f45270 */
[----:B------:R-:W-:Y:S02]  /*13d0*/  VIADD R8, R8, 0x1 ;  /* 0x0000000108087836 */ /* 0x000fe40000000000 */
[----:B--2---:R-:W-:-:S05]  /*13e0*/  IMAD.IADD R17, R20, 0x1, -R16 ;  /* 0x0000000114117824 */ /* 0x004fca00078e0a10 */
[----:B------:R-:W-:-:S05]  /*13f0*/  I2FP.F32.S32 R17, R17 ;  /* 0x0000001100117245 */ /* 0x000fca0000201400 */
[----:B------:R-:W-:-:S06]  /*1400*/  FMUL R17, R17, 0.00390625 ;  /* 0x3b80000011117820 */ /* 0x000fcc0000400000 */
[----:B------:R-:W1:Y:S02]  /*1410*/  F2I.CEIL.NTZ R17, R17 ;  /* 0x0000001100117305 */ /* 0x000e64000020b100 */
[----:B-1----:R-:W-:-:S13]  /*1420*/  ISETP.GE.AND P0, PT, R17, 0x1, PT ;  /* 0x000000011100780c */ /* 0x002fda0003f06270 */
[----:B------:R-:W-:Y:S05]  /*1430*/  @!P0 BRA `(.L_x_49) ;  /* 0x0000000000dc8947 */ /* 0x000fea0003800000 */
[----:B------:R-:W-:Y:S01]  /*1440*/  LOP3.LUT R19, RZ, R16, RZ, 0x33, !PT ;  /* 0x00000010ff137212 */ /* 0x000fe200078e33ff */
[----:B------:R-:W-:-:S04]  /*1450*/  IMAD.MOV.U32 R18, RZ, RZ, RZ ;  /* 0x000000ffff127224 */ /* 0x000fc800078e00ff */
[----:B------:R-:W-:-:S07]  /*1460*/  IMAD.IADD R19, R20, 0x1, R19 ;  /* 0x0000000114137824 */ /* 0x000fce00078e0213 */
.L_x_57:
[C---:B-1----:R-:W-:Y:S01]  /*1470*/  IMAD R15, R18.reuse, 0x100, R7 ;  /* 0x00000100120f7824 */ /* 0x042fe200078e0207 */
[----:B------:R-:W-:Y:S01]  /*1480*/  BSSY.RECONVERGENT B0, `(.L_x_50) ;  /* 0x0000030000007945 */ /* 0x000fe20003800200 */
[----:B------:R-:W-:-:S03]  /*1490*/  VIADD R18, R18, 0x1 ;  /* 0x0000000112127836 */ /* 0x000fc60000000000 */
[----:B------:R-:W-:Y:S02]  /*14a0*/  ISETP.GT.AND P0, PT, R15, R19, PT ;  /* 0x000000130f00720c */ /* 0x000fe40003f04270 */
[----:B------:R-:W-:-:S11]  /*14b0*/  ISETP.NE.AND P3, PT, R18, R17, PT ;  /* 0x000000111200720c */ /* 0x000fd60003f65270 */
[----:B------:R-:W-:Y:S05]  /*14c0*/  @P0 BRA `(.L_x_51) ;  /* 0x0000000000ac0947 */ /* 0x000fea0003800000 */
[----:B------:R-:W1:Y:S01]  /*14d0*/  LDC.64 R12, c[0x0][0x380] ;  /* 0x0000e000ff0c7b82 */ /* 0x000e620000000a00 */
[----:B------:R-:W-:-:S04]  /*14e0*/  IMAD.IADD R15, R16, 0x1, R15 ;  /* 0x00000001100f7824 */ /* 0x000fc800078e020f */
[----:B-1----:R-:W-:-:S05]  /*14f0*/  IMAD.WIDE R12, R15, 0x4, R12 ;  /* 0x000000040f0c7825 */ /* 0x002fca00078e020c */
[----:B------:R-:W0:Y:S01]  /*1500*/  LDG.E R20, desc[UR8][R12.64] ;  /* 0x000000080c147981 */ /* 0x000e22000c1e1900 */
[----:B------:R-:W-:Y:S01]  /*1510*/  BSSY.RECONVERGENT B1, `(.L_x_52) ;  /* 0x0000024000017945 */ /* 0x000fe20003800200 */
[----:B------:R-:W-:Y:S02]  /*1520*/  CS2R R14, SRZ ;  /* 0x00000000000e7805 */ /* 0x000fe4000001ff00 */
[----:B0-----:R-:W-:-:S04]  /*1530*/  ISETP.GT.AND P0, PT, R20, R11, PT ;  /* 0x0000000b1400720c */ /* 0x001fc80003f04270 */
[----:B------:R-:W-:-:S13]  /*1540*/  ISETP.LT.OR P0, PT, R20, R10, P0 ;  /* 0x0000000a1400720c */ /* 0x000fda0000701670 */
[----:B------:R-:W-:Y:S05]  /*1550*/  @P0 BRA `(.L_x_53) ;  /* 0x00000000007c0947 */ /* 0x000fea0003800000 */
[----:B------:R-:W-:Y:S01]  /*1560*/  ISETP.NE.AND P0, PT, R20, R11, PT ;  /* 0x0000000b1400720c */ /* 0x000fe20003f05270 */
[----:B------:R-:W-:-:S03]  /*1570*/  IMAD.MOV.U32 R14, RZ, RZ, 0x1 ;  /* 0x00000001ff0e7424 */ /* 0x000fc600078e00ff */
[----:B------:R-:W-:-:S13]  /*1580*/  ISETP.EQ.OR P0, PT, R20, R10, !P0 ;  /* 0x0000000a1400720c */ /* 0x000fda0004702670 */
[----:B------:R-:W-:Y:S05]  /*1590*/  @P0 BRA `(.L_x_53) ;  /* 0x00000000006c0947 */ /* 0x000fea0003800000 */
[----:B------:R-:W0:Y:S01]  /*15a0*/  S2UR UR5, SR_CgaCtaId ;  /* 0x00000000000579c3 */ /* 0x000e220000008800 */
[----:B------:R-:W-:Y:S01]  /*15b0*/  UMOV UR4, 0x400 ;  /* 0x0000040000047882 */ /* 0x000fe20000000000 */
[----:B------:R-:W-:Y:S01]  /*15c0*/  IMAD.MOV.U32 R12, RZ, RZ, 0x1 ;  /* 0x00000001ff0c7424 */ /* 0x000fe200078e00ff */
[----:B------:R-:W-:Y:S01]  /*15d0*/  UIADD3 UR4, UPT, UPT, UR4, 0x8, URZ ;  /* 0x0000000804047890 */ /* 0x000fe2000fffe0ff */
[----:B------:R-:W-:-:S03]  /*15e0*/  IMAD.MOV.U32 R13, RZ, RZ, 0xfe ;  /* 0x000000feff0d7424 */ /* 0x000fc600078e00ff */
[----:B0-----:R-:W-:-:S06]  /*15f0*/  ULEA UR4, UR5, UR4, 0x18 ;  /* 0x0000000405047291 */ /* 0x001fcc000f8ec0ff */
[----:B------:R-:W-:-:S07]  /*1600*/  IMAD.U32 R5, RZ, RZ, UR4 ;  /* 0x00000004ff057e24 */ /* 0x000fce000f8e00ff */
.L_x_56:
[----:B------:R-:W-:Y:S01]  /*1610*/  IMAD.IADD R14, R12, 0x1, R13 ;  /* 0x000000010c0e7824 */ /* 0x000fe200078e020d */
[----:B------:R-:W-:Y:S04]  /*1620*/  BSSY.RELIABLE B2, `(.L_x_54) ;  /* 0x000000f000027945 */ /* 0x000fe80003800100 */
[----:B------:R-:W-:-:S04]  /*1630*/  LEA.HI R14, R14, R14, RZ, 0x1 ;  /* 0x0000000e0e0e7211 */ /* 0x000fc800078f08ff */
[----:B------:R-:W-:-:S05]  /*1640*/  SHF.R.S32.HI R22, RZ, 0x1, R14 ;  /* 0x00000001ff167819 */ /* 0x000fca000001140e */
[----:B------:R-:W-:-:S05]  /*1650*/  IMAD R14, R22, 0x4, R5 ;  /* 0x00000004160e7824 */ /* 0x000fca00078e0205 */
        /* <DEDUP_REMOVED lines=11> */
.L_x_55:
[----:B------:R-:W-:Y:S05]  /*1710*/  BSYNC.RELIABLE B2 ;  /* 0x0000000000027941 */ /* 0x000fea0003800100 */
.L_x_54:
[----:B------:R-:W-:-:S13]  /*1720*/  ISETP.GT.AND P0, PT, R12, R13, PT ;  /* 0x0000000d0c00720c */ /* 0x000fda0003f04270 */
[----:B------:R-:W-:Y:S05]  /*1730*/  @!P0 BRA `(.L_x_56) ;  /* 0xfffffffc00b48947 */ /* 0x000fea000383ffff */
[----:B------:R-:W-:-:S07]  /*1740*/  IMAD.MOV.U32 R14, RZ, RZ, RZ ;  /* 0x000000ffff0e7224 */ /* 0x000fce00078e00ff */
.L_x_53:
[----:B------:R-:W-:Y:S05]  /*1750*/  BSYNC.RECONVERGENT B1 ;  /* 0x0000000000017941 */ /* 0x000fea0003800200 */
.L_x_52:
[----:B------:R-:W0:Y:S02]  /*1760*/  LDC.64 R12, c[0x0][0x398] ;  /* 0x0000e600ff0c7b82 */ /* 0x000e240000000a00 */
[----:B0-----:R1:W-:Y:S02]  /*1770*/  REDG.E.ADD.64.STRONG.GPU desc[UR8][R12.64], R14 ;  /* 0x0000000e0c00798e */ /* 0x0013e4000c12e508 */
.L_x_51:
[----:B------:R-:W-:Y:S05]  /*1780*/  BSYNC.RECONVERGENT B0 ;  /* 0x0000000000007941 */ /* 0x000fea0003800200 */
.L_x_50:
[----:B------:R-:W-:Y:S05]  /*1790*/  WARPSYNC.ALL ;  /* 0x0000000000007948 */ /* 0x000fea0003800000 */
[----:B------:R-:W-:Y:S05]  /*17a0*/  @P3 BRA `(.L_x_57) ;  /* 0xfffffffc00303947 */ /* 0x000fea000383ffff */
.L_x_49:
[----:B------:R-:W-:Y:S05]  /*17b0*/  @P2 BRA `(.L_x_58) ;  /* 0xfffffff800e42947 */ /* 0x000fea000383ffff */
.L_x_48:
[----:B------:R-:W-:Y:S01]  /*17c0*/  BAR.SYNC.DEFER_BLOCKING 0x0 ;  /* 0x0000000000007b1d */ /* 0x000fe20000010000 */
[----:B------:R-:W-:-:S05]  /*17d0*/  VIADD R2, R2, 0xffffff00 ;  /* 0xffffff0002027836 */ /* 0x000fca0000000000 */
[----:B------:R-:W-:Y:S05]  /*17e0*/  BRA `(.L_x_59) ;  /* 0x0000000c00e07947 */ /* 0x000fea0003800000 */
.L_x_45:
        /* <DEDUP_REMOVED lines=12> */
.L_x_61:
[----:B------:R-:W-:Y:S05]  /*18b0*/  BSYNC.RECONVERGENT B0 ;  /* 0x0000000000007941 */ /* 0x000fea0003800200 */
.L_x_60:
[----:B------:R-:W1:Y:S08]  /*18c0*/  S2UR UR5, SR_CgaCtaId ;  /* 0x00000000000579c3 */ /* 0x000e700000008800 */
[----:B------:R-:W-:Y:S06]  /*18d0*/  BAR.SYNC.DEFER_BLOCKING 0x0 ;  /* 0x0000000000007b1d */ /* 0x000fec0000010000 */
[----:B------:R-:W-:-:S02]  /*18e0*/  UMOV UR4, 0x400 ;  /* 0x0000040000047882 */ /* 0x000fc40000000000 */
[----:B-1----:R-:W-:-:S09]  /*18f0*/  ULEA UR4, UR5, UR4, 0x18 ;  /* 0x0000000405047291 */ /* 0x002fd2000f8ec0ff */
[----:B0-----:R-:W0:Y:S02]  /*1900*/  LDS.128 R8, [UR4] ;  /* 0x00000004ff087984 */ /* 0x001e240008000c00 */
[----:B0-----:R-:W-:-:S13]  /*1910*/  ISETP.GT.AND P0, PT, R8, R9, PT ;  /* 0x000000090800720c */ /* 0x001fda0003f04270 */
[----:B------:R-:W-:Y:S05]  /*1920*/  @P0 BRA `(.L_x_59) ;  /* 0x0000000c00900947 */ /* 0x000fea0003800000 */
[C---:B------:R-:W-:Y:S02]  /*1930*/  IMAD R11, R2.reuse, 0x4, R5 ;  /* 0x00000004020b7824 */ /* 0x040fe400078e0205 */
[----:B------:R-:W-:-:S07]  /*1940*/  VIADD R20, R2, 0xffffffff ;  /* 0xffffffff02147836 */ /* 0x000fce0000000000 */
.L_x_101:
[----:B0-----:R-:W0:Y:S08]  /*1950*/  LDC.64 R18, c[0x0][0x380] ;  /* 0x0000e000ff127b82 */ /* 0x001e300000000a00 */
[----:B-1----:R-:W1:Y:S01]  /*1960*/  LDC.64 R12, c[0x0][0x388] ;  /* 0x0000e200ff0c7b82 */ /* 0x002e620000000a00 */
[----:B0-----:R-:W-:-:S06]  /*1970*/  IMAD.WIDE R14, R8, 0x4, R18 ;  /* 0x00000004080e7825 */ /* 0x001fcc00078e0212 */
[----:B------:R-:W1:Y:S02]  /*1980*/  LDG.E R15, desc[UR8][R14.64] ;  /* 0x000000080e0f7981 */ /* 0x000e64000c1e1900 */
[----:B-1----:R-:W-:-:S05]  /*1990*/  IMAD.WIDE R12, R15, 0x4, R12 ;  /* 0x000000040f0c7825 */ /* 0x002fca00078e020c */
[----:B------:R-:W2:Y:S04]  /*19a0*/  LDG.E R21, desc[UR8][R12.64] ;  /* 0x000000080c157981 */ /* 0x000ea8000c1e1900 */
[----:B------:R-:W3:Y:S01]  /*19b0*/  LDG.E R22, desc[UR8][R12.64+0x4] ;  /* 0x000004080c167981 */ /* 0x000ee2000c1e1900 */
[C---:B------:R-:W-:Y:S01]  /*19c0*/  ISETP.NE.AND P2, PT, R8.reuse, R9, PT ;  /* 0x000000090800720c */ /* 0x040fe20003f45270 */
[----:B------:R-:W-:Y:S01]  /*19d0*/  VIADD R8, R8, 0x1 ;  /* 0x0000000108087836 */ /* 0x000fe20000000000 */
        /* <DEDUP_REMOVED lines=8> */
[----:B------:R-:W-:-:S13]  /*1a60*/  ISETP.GE.AND P0, PT, R2, 0x2, PT ;  /* 0x000000020200780c */ /* 0x000fda0003f06270 */
[----:B------:R-:W-:Y:S05]  /*1a70*/  @!P0 BRA `(.L_x_63) ;  /* 0x0000000000cc8947 */ /* 0x000fea0003800000 */
[----:B------:R-:W-:-:S07]  /*1a80*/  IMAD.MOV.U32 R17, RZ, RZ, RZ ;  /* 0x000000ffff117224 */ /* 0x000fce00078e00ff */
.L_x_71:
[C---:B0-----:R-:W-:Y:S01]  /*1a90*/  IMAD R15, R17.reuse, 0x100, R7 ;  /* 0x00000100110f7824 */ /* 0x041fe200078e0207 */
[----:B------:R-:W-:Y:S01]  /*1aa0*/  BSSY.RECONVERGENT B0, `(.L_x_64) ;  /* 0x000002d000007945 */ /* 0x000fe20003800200 */
[----:B------:R-:W-:-:S03]  /*1ab0*/  VIADD R17, R17, 0x1 ;  /* 0x0000000111117836 */ /* 0x000fc60000000000 */
[----:B------:R-:W-:Y:S02]  /*1ac0*/  ISETP.GT.AND P0, PT, R15, R22, PT ;  /* 0x000000160f00720c */ /* 0x000fe40003f04270 */
[----:B------:R-:W-:-:S11]  /*1ad0*/  ISETP.NE.AND P3, PT, R17, R16, PT ;  /* 0x000000101100720c */ /* 0x000fd60003f65270 */
[----:B------:R-:W-:Y:S05]  /*1ae0*/  @P0 BRA `(.L_x_65) ;  /* 0x0000000000a00947 */ /* 0x000fea0003800000 */
[----:B------:R-:W0:Y:S01]  /*1af0*/  LDC.64 R12, c[0x0][0x380] ;  /* 0x0000e000ff0c7b82 */ /* 0x000e220000000a00 */
[----:B------:R-:W-:-:S04]  /*1b00*/  IMAD.IADD R15, R21, 0x1, R15 ;  /* 0x00000001150f7824 */ /* 0x000fc800078e020f */
[----:B0-----:R-:W-:-:S05]  /*1b10*/  IMAD.WIDE R12, R15, 0x4, R12 ;  /* 0x000000040f0c7825 */ /* 0x001fca00078e020c */
[----:B------:R-:W2:Y:S01]  /*1b20*/  LDG.E R19, desc[UR8][R12.64] ;  /* 0x000000080c137981 */ /* 0x000ea2000c1e1900 */
[----:B------:R-:W-:Y:S01]  /*1b30*/  BSSY.RECONVERGENT B1, `(.L_x_66) ;  /* 0x0000021000017945 */ /* 0x000fe20003800200 */
[----:B------:R-:W-:Y:S02]  /*1b40*/  CS2R R14, SRZ ;  /* 0x00000000000e7805 */ /* 0x000fe4000001ff00 */
[----:B--2---:R-:W-:-:S13]  /*1b50*/  ISETP.GE.AND P0, PT, R19, R10, PT ;  /* 0x0000000a1300720c */ /* 0x004fda0003f06270 */
        /* <DEDUP_REMOVED lines=10> */
.L_x_70:
[----:B------:R-:W-:Y:S01]  /*1c00*/  IMAD.IADD R14, R12, 0x1, R13 ;  /* 0x000000010c0e7824 */ /* 0x000fe200078e020d */
[----:B------:R-:W-:Y:S04]  /*1c10*/  BSSY.RELIABLE B2, `(.L_x_68) ;  /* 0x000000f000027945 */ /* 0x000fe80003800100 */
[----:B------:R-:W-:-:S04]  /*1c20*/  LEA.HI R14, R14, R14, RZ, 0x1 ;  /* 0x0000000e0e0e7211 */ /* 0x000fc800078f08ff */
[----:B------:R-:W-:-:S05]  /*1c30*/  SHF.R.S32.HI R18, RZ, 0x1, R14 ;  /* 0x00000001ff127819 */ /* 0x000fca000001140e */
[----:B------:R-:W-:-:S06]  /*1c40*/  IMAD R14, R18, 0x4, R5 ;  /* 0x00000004120e7824 */ /* 0x000fcc00078e0205 */
        /* <DEDUP_REMOVED lines=11> */
.L_x_69:
[----:B------:R-:W-:Y:S05]  /*1d00*/  BSYNC.RELIABLE B2 ;  /* 0x0000000000027941 */ /* 0x000fea0003800100 */
.L_x_68:
[----:B------:R-:W-:-:S13]  /*1d10*/  ISETP.GT.AND P0, PT, R12, R13, PT ;  /* 0x0000000d0c00720c */ /* 0x000fda0003f04270 */
[----:B------:R-:W-:Y:S05]  /*1d20*/  @!P0 BRA `(.L_x_70) ;  /* 0xfffffffc00b48947 */ /* 0x000fea000383ffff */
[----:B------:R-:W-:-:S07]  /*1d30*/  IMAD.MOV.U32 R14, RZ, RZ, RZ ;  /* 0x000000ffff0e7224 */ /* 0x000fce00078e00ff */
.L_x_67:
[----:B------:R-:W-:Y:S05]  /*1d40*/  BSYNC.RECONVERGENT B1 ;  /* 0x0000000000017941 */ /* 0x000fea0003800200 */
.L_x_66:
[----:B------:R-:W0:Y:S02]  /*1d50*/  LDC.64 R12, c[0x0][0x398] ;  /* 0x0000e600ff0c7b82 */ /* 0x000e240000000a00 */
[----:B0-----:R0:W-:Y:S02]  /*1d60*/  REDG.E.ADD.64.STRONG.GPU desc[UR8][R12.64], R14 ;  /* 0x0000000e0c00798e */ /* 0x0011e4000c12e508 */
.L_x_65:
[----:B------:R-:W-:Y:S05]  /*1d70*/  BSYNC.RECONVERGENT B0 ;  /* 0x0000000000007941 */ /* 0x000fea0003800200 */
.L_x_64:
[----:B------:R-:W-:Y:S05]  /*1d80*/  WARPSYNC.ALL ;  /* 0x0000000000007948 */ /* 0x000fea0003800000 */
[----:B------:R-:W-:Y:S05]  /*1d90*/  @P3 BRA `(.L_x_71) ;  /* 0xfffffffc003c3947 */ /* 0x000fea000383ffff */
[----:B------:R-:W-:Y:S05]  /*1da0*/  BRA `(.L_x_62) ;  /* 0x00000008006c7947 */ /* 0x000fea0003800000 */
.L_x_63:
[C---:B------:R-:W-:Y:S01]  /*1db0*/  ISETP.GE.U32.AND P0, PT, R16.reuse, 0x4, PT ;  /* 0x000000041000780c */ /* 0x040fe20003f06070 */
[----:B------:R-:W-:Y:S01]  /*1dc0*/  IMAD.MOV.U32 R24, RZ, RZ, RZ ;  /* 0x000000ffff187224 */ /* 0x000fe200078e00ff */
[----:B------:R-:W-:-:S11]  /*1dd0*/  LOP3.LUT R23, R16, 0x3, RZ, 0xc0, !PT ;  /* 0x0000000310177812 */ /* 0x000fd600078ec0ff */
[----:B------:R-:W-:Y:S05]  /*1de0*/  @!P0 BRA `(.L_x_72) ;  /* 0x0000000400508947 */ /* 0x000fea0003800000 */
[----:B------:R-:W0:Y:S01]  /*1df0*/  LDC.64 R18, c[0x0][0x380] ;  /* 0x0000e000ff127b82 */ /* 0x000e220000000a00 */
[----:B------:R-:W-:Y:S01]  /*1e00*/  LOP3.LUT R24, R16, 0x7ffffffc, RZ, 0xc0, !PT ;  /* 0x7ffffffc10187812 */ /* 0x000fe200078ec0ff */
[----:B------:R-:W-:-:S07]  /*1e10*/  IMAD.MOV.U32 R25, RZ, RZ, RZ ;  /* 0x000000ffff197224 */ /* 0x000fce00078e00ff */
.L_x_89:
        /* <DEDUP_REMOVED lines=8> */
[----:B------:R-:W2:Y:S01]  /*1ea0*/  LDG.E R15, desc[UR8][R12.64] ;  /* 0x000000080c0f7981 */ /* 0x000ea2000c1e1900 */
[----:B------:R-:W-:Y:S01]  /*1eb0*/  BSSY.RECONVERGENT B1, `(.L_x_75) ;  /* 0x0000009000017945 */ /* 0x000fe20003800200 */
[----:B------:R-:W-:Y:S01]  /*1ec0*/  IMAD.MOV.U32 R16, RZ, RZ, RZ ;  /* 0x000000ffff107224 */ /* 0x000fe200078e00ff */
[----:B--2---:R-:W-:-:S13]  /*1ed0*/  ISETP.GE.AND P0, PT, R15, R10, PT ;  /* 0x0000000a0f00720c */ /* 0x004fda0003f06270 */
[----:B------:R-:W-:Y:S05]  /*1ee0*/  @!P0 BRA `(.L_x_76) ;  /* 0x0000000000148947 */ /* 0x000fea0003800000 */
[----:B------:R-:W0:Y:S02]  /*1ef0*/  LDS R14, [R11] ;  /* 0x000000000b0e7984 */ /* 0x000e240000000800 */
[----:B0-----:R-:W-:-:S13]  /*1f00*/  ISETP.GT.AND P4, PT, R15, R14, PT ;  /* 0x0000000e0f00720c */ /* 0x001fda0003f84270 */
[----:B------:R-:W-:-:S04]  /*1f10*/  @!P4 ISETP.NE.AND P0, PT, R15, R14, PT ;  /* 0x0000000e0f00c20c */ /* 0x000fc80003f05270 */
[----:B------:R-:W-:-:S04]  /*1f20*/  @!P4 ISETP.EQ.OR P0, PT, R15, R10, !P0 ;  /* 0x0000000a0f00c20c */ /* 0x000fc80004702670 */
[----:B------:R-:W-:-:S09]  /*1f30*/  @!P4 SEL R16, RZ, 0x1, !P0 ;  /* 0x00000001ff10c807 */ /* 0x000fd20004000000 */
.L_x_76:
[----:B------:R-:W-:Y:S05]  /*1f40*/  BSYNC.RECONVERGENT B1 ;  /* 0x0000000000017941 */ /* 0x000fea0003800200 */
.L_x_75:
[----:B------:R-:W0:Y:S01]  /*1f50*/  LDC.64 R14, c[0x0][0x398] ;  /* 0x0000e600ff0e7b82 */ /* 0x000e220000000a00 */
[----:B------:R-:W-:-:S05]  /*1f60*/  IMAD.MOV.U32 R17, RZ, RZ, RZ ;  /* 0x000000ffff117224 */ /* 0x000fca00078e00ff */
[----:B0-----:R0:W-:Y:S02]  /*1f70*/  REDG.E.ADD.64.STRONG.GPU desc[UR8][R14.64], R16 ;  /* 0x000000100e00798e */ /* 0x0011e4000c12e508 */
.L_x_74:
[----:B------:R-:W-:Y:S05]  /*1f80*/  BSYNC.RECONVERGENT B0 ;  /* 0x0000000000007941 */ /* 0x000fea0003800200 */
.L_x_73:
[----:B0-----:R-:W-:Y:S01]  /*1f90*/  VIADD R15, R26, 0x100 ;  /* 0x000001001a0f7836 */ /* 0x001fe20000000000 */
[----:B------:R-:W-:Y:S04]  /*1fa0*/  BSSY.RECONVERGENT B0, `(.L_x_77) ;  /* 0x0000011000007945 */ /* 0x000fe80003800200 */
[----:B------:R-:W-:-:S13]  /*1fb0*/  ISETP.GT.AND P0, PT, R15, R22, PT ;  /* 0x000000160f00720c */ /* 0x000fda0003f04270 */
        /* <DEDUP_REMOVED lines=11> */
.L_x_80:
[----:B------:R-:W-:Y:S05]  /*2070*/  BSYNC.RECONVERGENT B1 ;  /* 0x0000000000017941 */ /* 0x000fea0003800200 */
.L_x_79:
[----:B------:R-:W0:Y:S01]  /*2080*/  LDC.64 R14, c[0x0][0x398] ;  /* 0x0000e600ff0e7b82 */ /* 0x000e220000000a00 */
[----:B------:R-:W-:-:S05]  /*2090*/  IMAD.MOV.U32 R17, RZ, RZ, RZ ;  /* 0x000000ffff117224 */ /* 0x000fca00078e00ff */
[----:B0-----:R0:W-:Y:S02]  /*20a0*/  REDG.E.ADD.64.STRONG.GPU desc[UR8][R14.64], R16 ;  /* 0x000000100e00798e */ /* 0x0011e4000c12e508 */
.L_x_78:
[----:B------:R-:W-:Y:S05]  /*20b0*/  BSYNC.RECONVERGENT B0 ;  /* 0x0000000000007941 */ /* 0x000fea0003800200 */
.L_x_77:
        /* <DEDUP_REMOVED lines=14> */
.L_x_84:
[----:B------:R-:W-:Y:S05]  /*21a0*/  BSYNC.RECONVERGENT B1 ;  /* 0x0000000000017941 */ /* 0x000fea0003800200 */
.L_x_83:
[----:B------:R-:W0:Y:S01]  /*21b0*/  LDC.64 R14, c[0x0][0x398] ;  /* 0x0000e600ff0e7b82 */ /* 0x000e220000000a00 */
[----:B------:R-:W-:-:S05]  /*21c0*/  IMAD.MOV.U32 R17, RZ, RZ, RZ ;  /* 0x000000ffff117224 */ /* 0x000fca00078e00ff */
[----:B0-----:R0:W-:Y:S02]  /*21d0*/  REDG.E.ADD.64.STRONG.GPU desc[UR8][R14.64], R16 ;  /* 0x000000100e00798e */ /* 0x0011e4000c12e508 */
.L_x_82:
[----:B------:R-:W-:Y:S05]  /*21e0*/  BSYNC.RECONVERGENT B0 ;  /* 0x0000000000007941 */ /* 0x000fea0003800200 */
.L_x_81:
        /* <DEDUP_REMOVED lines=14> */
.L_x_88:
[----:B------:R-:W-:Y:S05]  /*22d0*/  BSYNC.RECONVERGENT B1 ;  /* 0x0000000000017941 */ /* 0x000fea0003800200 */
.L_x_87:
[----:B------:R-:W0:Y:S01]  /*22e0*/  LDC.64 R12, c[0x0][0x398] ;  /* 0x0000e600ff0c7b82 */ /* 0x000e220000000a00 */
[----:B------:R-:W-:-:S05]  /*22f0*/  IMAD.MOV.U32 R15, RZ, RZ, RZ ;  /* 0x000000ffff0f7224 */ /* 0x000fca00078e00ff */
[----:B0-----:R0:W-:Y:S02]  /*2300*/  REDG.E.ADD.64.STRONG.GPU desc[UR8][R12.64], R14 ;  /* 0x0000000e0c00798e */ /* 0x0011e4000c12e508 */
.L_x_86:
[----:B------:R-:W-:Y:S05]  /*2310*/  BSYNC.RECONVERGENT B0 ;  /* 0x0000000000007941 */ /* 0x000fea0003800200 */
.L_x_85:
[----:B------:R-:W-:Y:S05]  /*2320*/  @P3 BRA `(.L_x_89) ;  /* 0xfffffff800bc3947 */ /* 0x000fea000383ffff */
.L_x_72:
[----:B------:R-:W-:-:S13]  /*2330*/  ISETP.NE.AND P0, PT, R23, RZ, PT ;  /* 0x000000ff1700720c */ /* 0x000fda0003f05270 */
[----:B------:R-:W-:Y:S05]  /*2340*/  @!P0 BRA `(.L_x_62) ;  /* 0x0000000400048947 */ /* 0x000fea0003800000 */
[----:B------:R-:W-:Y:S01]  /*2350*/  IMAD R24, R24, 0x100, R7 ;  /* 0x0000010018187824 */ /* 0x000fe200078e0207 */
[----:B------:R-:W-:Y:S03]  /*2360*/  BSSY.RECONVERGENT B0, `(.L_x_90) ;  /* 0x0000014000007945 */ /* 0x000fe60003800200 */
[----:B------:R-:W-:Y:S01]  /*2370*/  IMAD.IADD R21, R21, 0x1, R24 ;  /* 0x0000000115157824 */ /* 0x000fe200078e0218 */
[----:B------:R-:W-:-:S03]  /*2380*/  ISETP.GT.AND P0, PT, R24, R22, PT ;  /* 0x000000161800720c */ /* 0x000fc60003f04270 */
[----:B------:R-:W-:-:S10]  /*2390*/  IMAD.WIDE R18, R21, 0x4, R18 ;  /* 0x0000000415127825 */ /* 0x000fd400078e0212 */
[----:B------:R-:W-:Y:S05]  /*23a0*/  @P0 BRA `(.L_x_91) ;  /* 0x00000000003c0947 */ /* 0x000fea0003800000 */
[----:B------:R-:W2:Y:S01]  /*23b0*/  LDG.E R17, desc[UR8][R18.64] ;  /* 0x0000000812117981 */ /* 0x000ea2000c1e1900 */
[----:B0-----:R-:W0:Y:S01]  /*23c0*/  LDC.64 R12, c[0x0][0x398] ;  /* 0x0000e600ff0c7b82 */ /* 0x001e220000000a00 */
[----:B------:R-:W-:Y:S01]  /*23d0*/  BSSY.RECONVERGENT B1, `(.L_x_92) ;  /* 0x000000b000017945 */ /* 0x000fe20003800200 */
[----:B------:R-:W-:Y:S02]  /*23e0*/  CS2R R14, SRZ ;  /* 0x00000000000e7805 */ /* 0x000fe4000001ff00 */
[----:B--2---:R-:W-:-:S13]  /*23f0*/  ISETP.GE.AND P0, PT, R17, R10, PT ;  /* 0x0000000a1100720c */ /* 0x004fda0003f06270 */
        /* <DEDUP_REMOVED lines=8> */
.L_x_93:
[----:B------:R-:W-:Y:S05]  /*2480*/  BSYNC.RECONVERGENT B1 ;  /* 0x0000000000017941 */ /* 0x000fea0003800200 */
.L_x_92:
[----:B------:R1:W-:Y:S02]  /*2490*/  REDG.E.ADD.64.STRONG.GPU desc[UR8][R12.64], R14 ;  /* 0x0000000e0c00798e */ /* 0x0003e4000c12e508 */
.L_x_91:
[----:B------:R-:W-:Y:S05]  /*24a0*/  BSYNC.RECONVERGENT B0 ;  /* 0x0000000000007941 */ /* 0x000fea0003800200 */
.L_x_90:
[----:B------:R-:W-:-:S13]  /*24b0*/  ISETP.NE.AND P0, PT, R23, 0x1, PT ;  /* 0x000000011700780c */ /* 0x000fda0003f05270 */
[----:B------:R-:W-:Y:S05]  /*24c0*/  @!P0 BRA `(.L_x_62) ;  /* 0x0000000000a48947 */ /* 0x000fea0003800000 */
[----:B01----:R-:W-:Y:S01]  /*24d0*/  VIADD R13, R24, 0x100 ;  /* 0x00000100180d7836 */ /* 0x003fe20000000000 */
[----:B------:R-:W-:Y:S04]  /*24e0*/  BSSY.RECONVERGENT B0, `(.L_x_94) ;  /* 0x0000012000007945 */ /* 0x000fe80003800200 */
[----:B------:R-:W-:-:S13]  /*24f0*/  ISETP.GT.AND P0, PT, R13, R22, PT ;  /* 0x000000160d00720c */ /* 0x000fda0003f04270 */
[----:B------:R-:W-:Y:S05]  /*2500*/  @P0 BRA `(.L_x_95) ;  /* 0x00000000003c0947 */ /* 0x000fea0003800000 */
[----:B------:R-:W2:Y:S01]  /*2510*/  LDG.E R17, desc[UR8][R18.64+0x400] ;  /* 0x0004000812117981 */ /* 0x000ea2000c1e1900 */
[----:B------:R-:W0:Y:S01]  /*2520*/  LDC.64 R12, c[0x0][0x398] ;  /* 0x0000e600ff0c7b82 */ /* 0x000e220000000a00 */
        /* <DEDUP_REMOVED lines=11> */
.L_x_97:
[----:B------:R-:W-:Y:S05]  /*25e0*/  BSYNC.RECONVERGENT B1 ;  /* 0x0000000000017941 */ /* 0x000fea0003800200 */
.L_x_96:
[----:B------:R0:W-:Y:S02]  /*25f0*/  REDG.E.ADD.64.STRONG.GPU desc[UR8][R12.64], R14 ;  /* 0x0000000e0c00798e */ /* 0x0001e4000c12e508 */
.L_x_95:
[----:B------:R-:W-:Y:S05]  /*2600*/  BSYNC.RECONVERGENT B0 ;  /* 0x0000000000007941 */ /* 0x000fea0003800200 */
.L_x_94:
[----:B0-----:R-:W-:Y:S01]  /*2610*/  VIADD R13, R24, 0x200 ;  /* 0x00000200180d7836 */ /* 0x001fe20000000000 */
[----:B------:R-:W-:Y:S04]  /*2620*/  BSSY.RECONVERGENT B0, `(.L_x_62) ;  /* 0x0000013000007945 */ /* 0x000fe80003800200 */
[----:B------:R-:W-:-:S04]  /*2630*/  ISETP.GT.AND P0, PT, R13, R22, PT ;  /* 0x000000160d00720c */ /* 0x000fc80003f04270 */
[----:B------:R-:W-:-:S13]  /*2640*/  ISETP.EQ.OR P0, PT, R23, 0x2, P0 ;  /* 0x000000021700780c */ /* 0x000fda0000702670 */
        /* <DEDUP_REMOVED lines=14> */
.L_x_100:
[----:B------:R-:W-:Y:S05]  /*2730*/  BSYNC.RECONVERGENT B1 ;  /* 0x0000000000017941 */ /* 0x000fea0003800200 */
.L_x_99:
[----:B------:R0:W-:Y:S02]  /*2740*/  REDG.E.ADD.64.STRONG.GPU desc[UR8][R12.64], R14 ;  /* 0x0000000e0c00798e */ /* 0x0001e4000c12e508 */
.L_x_98:
[----:B------:R-:W-:Y:S05]  /*2750*/  BSYNC.RECONVERGENT B0 ;  /* 0x0000000000007941 */ /* 0x000fea0003800200 */
.L_x_62:
[----:B------:R-:W-:Y:S05]  /*2760*/  @P2 BRA `(.L_x_101) ;  /* 0xfffffff000782947 */ /* 0x000fea000383ffff */
.L_x_59:
[----:B------:R-:W-:Y:S06]  /*2770*/  BAR.SYNC.DEFER_BLOCKING 0x0 ;  /* 0x0000000000007b1d */ /* 0x000fec0000010000 */
[----:B------:R-:W-:Y:S05]  /*2780*/  @P1 BRA `(.L_x_102) ;  /* 0xffffffe800881947 */ /* 0x000fea000383ffff */
[----:B------:R-:W-:Y:S05]  /*2790*/  EXIT ;  /* 0x000000000000794d */ /* 0x000fea0003800000 */
.L_x_103:
[----:B------:R-:W-:-:S00]  /*27a0*/  BRA `(.L_x_103) ;  /* 0xfffffffc00fc7947 */ /* 0x000fc0000383ffff */
[----:B------:R-:W-:-:S00]  /*27b0*/  NOP ;  /* 0x0000000000007918 */ /* 0x000fc00000000000 */
        /* <DEDUP_REMOVED lines=12> */
.L_x_104:


//--------------------- .nv.shared._Z13Find_TrianglePiS_iiPy --------------------------
	.section	.nv.shared._Z13Find_TrianglePiS_iiPy,"aw",@nobits
	.sectionflags	@""
	.align	4
.nv.shared._Z13Find_TrianglePiS_iiPy:
	.zero		2056


//--------------------- .nv.shared.reserved.0     --------------------------
	.section	.nv.shared.reserved.0,"aw",@nobits
	.weak		__nv_reservedSMEM_offset_0_alias
	.size		__nv_reservedSMEM_offset_0_alias, 0, 64
	.other		__nv_reservedSMEM_offset_0_alias,@"STO_CUDA_RESERVED_SHARED STV_DEFAULT"
__nv_reservedSMEM_offset_0_alias:
	.zero		0
	.zero		64


//--------------------- .nv.constant0._Z13Find_TrianglePiS_iiPy --------------------------
	.section	.nv.constant0._Z13Find_TrianglePiS_iiPy,"a",@progbits
	.sectionflags	@""
	.align	4
.nv.constant0._Z13Find_TrianglePiS_iiPy:
	.zero		928


//--------------------- SYMBOLS --------------------------

	.type		.nv.reservedSmem.offset0,@object
	.size		.nv.reservedSmem.offset0,0x4
	.type		.nv.reservedSmem.cap,@object
	.size		.nv.reservedSmem.cap,0x4
